	.target	sm_90a

	.elftype	@"ET_EXEC"


//--------------------- .note.nv.tkinfo           --------------------------
	.section	.note.nv.tkinfo,"",@"SHT_NOTE"
	.sectionflags	@"SHF_NOTE_NV_TKINFO"
	.tkinfo
        /*0018*/ 	.word	0x00000002
        /*0030*/ 	.string	""
        /*0030*/ 	.string	"ptxas"
        /*0030*/ 	.string	"Cuda compilation tools, release 13.0, V13.0.88"
        /*0030*/ 	.string	"Build cuda_13.0.r13.0/compiler.36424714_0"
        /*0030*/ 	.string	"-arch sm_90a -m 64 "



//--------------------- .note.nv.cuinfo           --------------------------
	.section	.note.nv.cuinfo,"",@"SHT_NOTE"
	.sectionflags	@"SHF_NOTE_NV_CUINFO"
        /*0018*/ 	.short	0x0002
        /*001a*/ 	.short	0x005a
        /*001c*/ 	.short	0x0082
	.zero		2


//--------------------- .nv.info                  --------------------------
	.section	.nv.info,"",@"SHT_CUDA_INFO"
	.align	4


	//----- nvinfo : EIATTR_REGCOUNT
	.align		4
        /*0000*/ 	.byte	0x04, 0x2f
        /*0002*/ 	.short	(.L_12 - .L_11)
	.align		4
.L_11:
        /*0004*/ 	.word	index@(_ZN7cutlass13device_kernelINS_4gemm6kernel13GemmUniversalIN4cute5tupleIJiiiiEEENS1_10collective13CollectiveMmaINS1_43MainloopSm90TmaGmmaWarpSpecializedSparseFP8ILi17ENS5_IJNS4_1CILi1EEESB_SB_EEENS1_35KernelTmaWarpSpecializedCooperativeEEENS5_IJNSA_ILi128EEESF_NSA_ILi64EEEEEENS_12float_e4m3_tENS5_IJNS4_6LayoutINS5_IJiNS5_IJNSA_ILi2EEEiEEEiEEENS5_IJlNS5_IJSB_SK_EEElEEEEENSJ_INS5_IJNS5_IJSG_iEEESQ_iEEENS5_IJNS5_IJSG_NSA_ILi4096EEEEEENS5_IJSB_lEEElEEEEEEEESI_NS5_IJlSB_lEEENS4_8TiledMMAINS4_8MMA_AtomIJNS4_4SM904GMMA6SPARSE32GMMA_64x128x64_F32E4M3E4M3_SS_TNILNS12_7ScaleInE1ELS15_1ELNS12_9SparseSelE0EEEEEENSJ_INS5_IJSK_SB_SB_EEENS5_IJSB_NSA_ILi0EEES1A_EEEEENS5_IJNS4_10UnderscoreES1D_S1D_EEEEENS4_13SM90_TMA_LOADENS4_14ComposedLayoutINS4_7SwizzleILi1ELi4ELi3EEENS4_25smem_sparse_ptr_flag_bitsILi2ELi8EEENSJ_INS5_IJNS5_IJSB_NSA_ILi8EEEEEENS5_IJSK_NSA_ILi32EEEEEEEEENS5_IJNS5_IJS1A_SG_EEESN_EEEEEEEvNS4_8identityES1G_NS1H_INS1I_ILi2ELi4ELi3EEENS4_18smem_ptr_flag_bitsILi8EEENSJ_INS5_IJS1M_SG_EEENS5_IJSG_SB_EEEEEEEvS1V_EENS_8epilogue10collective6detail29Sm90TmaWarpSpecializedAdapterINS25_15DefaultEpilogueIfNS5_IJSB_llEEES29_NS24_6thread17LinearCombinationIfLi1EffLNS2A_9ScaleType4KindE0ELNS_15FloatRoundStyleE2EfEENS1_15EpilogueDefaultEEEEEvvEEEEvNT_6ParamsE)
        /*0008*/ 	.word	0x000000a8


	//----- nvinfo : EIATTR_FRAME_SIZE
	.align		4
.L_12:
        /*000c*/ 	.byte	0x04, 0x11
        /*000e*/ 	.short	(.L_14 - .L_13)
	.align		4
.L_13:
        /*0010*/ 	.word	index@(_ZN7cutlass13device_kernelINS_4gemm6kernel13GemmUniversalIN4cute5tupleIJiiiiEEENS1_10collective13CollectiveMmaINS1_43MainloopSm90TmaGmmaWarpSpecializedSparseFP8ILi17ENS5_IJNS4_1CILi1EEESB_SB_EEENS1_35KernelTmaWarpSpecializedCooperativeEEENS5_IJNSA_ILi128EEESF_NSA_ILi64EEEEEENS_12float_e4m3_tENS5_IJNS4_6LayoutINS5_IJiNS5_IJNSA_ILi2EEEiEEEiEEENS5_IJlNS5_IJSB_SK_EEElEEEEENSJ_INS5_IJNS5_IJSG_iEEESQ_iEEENS5_IJNS5_IJSG_NSA_ILi4096EEEEEENS5_IJSB_lEEElEEEEEEEESI_NS5_IJlSB_lEEENS4_8TiledMMAINS4_8MMA_AtomIJNS4_4SM904GMMA6SPARSE32GMMA_64x128x64_F32E4M3E4M3_SS_TNILNS12_7ScaleInE1ELS15_1ELNS12_9SparseSelE0EEEEEENSJ_INS5_IJSK_SB_SB_EEENS5_IJSB_NSA_ILi0EEES1A_EEEEENS5_IJNS4_10UnderscoreES1D_S1D_EEEEENS4_13SM90_TMA_LOADENS4_14ComposedLayoutINS4_7SwizzleILi1ELi4ELi3EEENS4_25smem_sparse_ptr_flag_bitsILi2ELi8EEENSJ_INS5_IJNS5_IJSB_NSA_ILi8EEEEEENS5_IJSK_NSA_ILi32EEEEEEEEENS5_IJNS5_IJS1A_SG_EEESN_EEEEEEEvNS4_8identityES1G_NS1H_INS1I_ILi2ELi4ELi3EEENS4_18smem_ptr_flag_bitsILi8EEENSJ_INS5_IJS1M_SG_EEENS5_IJSG_SB_EEEEEEEvS1V_EENS_8epilogue10collective6detail29Sm90TmaWarpSpecializedAdapterINS25_15DefaultEpilogueIfNS5_IJSB_llEEES29_NS24_6thread17LinearCombinationIfLi1EffLNS2A_9ScaleType4KindE0ELNS_15FloatRoundStyleE2EfEENS1_15EpilogueDefaultEEEEEvvEEEEvNT_6ParamsE)
        /*0014*/ 	.word	0x00000000


	//----- nvinfo : EIATTR_MIN_STACK_SIZE
	.align		4
.L_14:
        /*0018*/ 	.byte	0x04, 0x12
        /*001a*/ 	.short	(.L_16 - .L_15)
	.align		4
.L_15:
        /*001c*/ 	.word	index@(_ZN7cutlass13device_kernelINS_4gemm6kernel13GemmUniversalIN4cute5tupleIJiiiiEEENS1_10collective13CollectiveMmaINS1_43MainloopSm90TmaGmmaWarpSpecializedSparseFP8ILi17ENS5_IJNS4_1CILi1EEESB_SB_EEENS1_35KernelTmaWarpSpecializedCooperativeEEENS5_IJNSA_ILi128EEESF_NSA_ILi64EEEEEENS_12float_e4m3_tENS5_IJNS4_6LayoutINS5_IJiNS5_IJNSA_ILi2EEEiEEEiEEENS5_IJlNS5_IJSB_SK_EEElEEEEENSJ_INS5_IJNS5_IJSG_iEEESQ_iEEENS5_IJNS5_IJSG_NSA_ILi4096EEEEEENS5_IJSB_lEEElEEEEEEEESI_NS5_IJlSB_lEEENS4_8TiledMMAINS4_8MMA_AtomIJNS4_4SM904GMMA6SPARSE32GMMA_64x128x64_F32E4M3E4M3_SS_TNILNS12_7ScaleInE1ELS15_1ELNS12_9SparseSelE0EEEEEENSJ_INS5_IJSK_SB_SB_EEENS5_IJSB_NSA_ILi0EEES1A_EEEEENS5_IJNS4_10UnderscoreES1D_S1D_EEEEENS4_13SM90_TMA_LOADENS4_14ComposedLayoutINS4_7SwizzleILi1ELi4ELi3EEENS4_25smem_sparse_ptr_flag_bitsILi2ELi8EEENSJ_INS5_IJNS5_IJSB_NSA_ILi8EEEEEENS5_IJSK_NSA_ILi32EEEEEEEEENS5_IJNS5_IJS1A_SG_EEESN_EEEEEEEvNS4_8identityES1G_NS1H_INS1I_ILi2ELi4ELi3EEENS4_18smem_ptr_flag_bitsILi8EEENSJ_INS5_IJS1M_SG_EEENS5_IJSG_SB_EEEEEEEvS1V_EENS_8epilogue10collective6detail29Sm90TmaWarpSpecializedAdapterINS25_15DefaultEpilogueIfNS5_IJSB_llEEES29_NS24_6thread17LinearCombinationIfLi1EffLNS2A_9ScaleType4KindE0ELNS_15FloatRoundStyleE2EfEENS1_15EpilogueDefaultEEEEEvvEEEEvNT_6ParamsE)
        /*0020*/ 	.word	0x00000000
.L_16:


//--------------------- .nv.compat                --------------------------
	.section	.nv.compat,"",@"SHT_CUDA_COMPAT_INFO"
	.align	4
        /*0000*/ 	.byte	0x02, 0x09, 0x01, 0x00, 0x02, 0x02, 0x04, 0x00, 0x02, 0x05, 0x05, 0x00, 0x03, 0x07, 0x01, 0x01
        /*0010*/ 	.byte	0x02, 0x03, 0x01, 0x00, 0x02, 0x06, 0x01, 0x00, 0x04, 0x0b, 0x08, 0x00, 0x00, 0x00, 0x00, 0x00
        /*0020*/ 	.byte	0x00, 0x00, 0x00, 0x00


//--------------------- .nv.info._ZN7cutlass13device_kernelINS_4gemm6kernel13GemmUniversalIN4cute5tupleIJiiiiEEENS1_10collective13CollectiveMmaINS1_43MainloopSm90TmaGmmaWarpSpecializedSparseFP8ILi17ENS5_IJNS4_1CILi1EEESB_SB_EEENS1_35KernelTmaWarpSpecializedCooperativeEEENS5_IJNSA_ILi128EEESF_NSA_ILi64EEEEEENS_12float_e4m3_tENS5_IJNS4_6LayoutINS5_IJiNS5_IJNSA_ILi2EEEiEEEiEEENS5_IJlNS5_IJSB_SK_EEElEEEEENSJ_INS5_IJNS5_IJSG_iEEESQ_iEEENS5_IJNS5_IJSG_NSA_ILi4096EEEEEENS5_IJSB_lEEElEEEEEEEESI_NS5_IJlSB_lEEENS4_8TiledMMAINS4_8MMA_AtomIJNS4_4SM904GMMA6SPARSE32GMMA_64x128x64_F32E4M3E4M3_SS_TNILNS12_7ScaleInE1ELS15_1ELNS12_9SparseSelE0EEEEEENSJ_INS5_IJSK_SB_SB_EEENS5_IJSB_NSA_ILi0EEES1A_EEEEENS5_IJNS4_10UnderscoreES1D_S1D_EEEEENS4_13SM90_TMA_LOADENS4_14ComposedLayoutINS4_7SwizzleILi1ELi4ELi3EEENS4_25smem_sparse_ptr_flag_bitsILi2ELi8EEENSJ_INS5_IJNS5_IJSB_NSA_ILi8EEEEEENS5_IJSK_NSA_ILi32EEEEEEEEENS5_IJNS5_IJS1A_SG_EEESN_EEEEEEEvNS4_8identityES1G_NS1H_INS1I_ILi2ELi4ELi3EEENS4_18smem_ptr_flag_bitsILi8EEENSJ_INS5_IJS1M_SG_EEENS5_IJSG_SB_EEEEEEEvS1V_EENS_8epilogue10collective6detail29Sm90TmaWarpSpecializedAdapterINS25_15DefaultEpilogueIfNS5_IJSB_llEEES29_NS24_6thread17LinearCombinationIfLi1EffLNS2A_9ScaleType4KindE0ELNS_15FloatRoundStyleE2EfEENS1_15EpilogueDefaultEEEEEvvEEEEvNT_6ParamsE --------------------------
	.section	.nv.info._ZN7cutlass13device_kernelINS_4gemm6kernel13GemmUniversalIN4cute5tupleIJiiiiEEENS1_10collective13CollectiveMmaINS1_43MainloopSm90TmaGmmaWarpSpecializedSparseFP8ILi17ENS5_IJNS4_1CILi1EEESB_SB_EEENS1_35KernelTmaWarpSpecializedCooperativeEEENS5_IJNSA_ILi128EEESF_NSA_ILi64EEEEEENS_12float_e4m3_tENS5_IJNS4_6LayoutINS5_IJiNS5_IJNSA_ILi2EEEiEEEiEEENS5_IJlNS5_IJSB_SK_EEElEEEEENSJ_INS5_IJNS5_IJSG_iEEESQ_iEEENS5_IJNS5_IJSG_NSA_ILi4096EEEEEENS5_IJSB_lEEElEEEEEEEESI_NS5_IJlSB_lEEENS4_8TiledMMAINS4_8MMA_AtomIJNS4_4SM904GMMA6SPARSE32GMMA_64x128x64_F32E4M3E4M3_SS_TNILNS12_7ScaleInE1ELS15_1ELNS12_9SparseSelE0EEEEEENSJ_INS5_IJSK_SB_SB_EEENS5_IJSB_NSA_ILi0EEES1A_EEEEENS5_IJNS4_10UnderscoreES1D_S1D_EEEEENS4_13SM90_TMA_LOADENS4_14ComposedLayoutINS4_7SwizzleILi1ELi4ELi3EEENS4_25smem_sparse_ptr_flag_bitsILi2ELi8EEENSJ_INS5_IJNS5_IJSB_NSA_ILi8EEEEEENS5_IJSK_NSA_ILi32EEEEEEEEENS5_IJNS5_IJS1A_SG_EEESN_EEEEEEEvNS4_8identityES1G_NS1H_INS1I_ILi2ELi4ELi3EEENS4_18smem_ptr_flag_bitsILi8EEENSJ_INS5_IJS1M_SG_EEENS5_IJSG_SB_EEEEEEEvS1V_EENS_8epilogue10collective6detail29Sm90TmaWarpSpecializedAdapterINS25_15DefaultEpilogueIfNS5_IJSB_llEEES29_NS24_6thread17LinearCombinationIfLi1EffLNS2A_9ScaleType4KindE0ELNS_15FloatRoundStyleE2EfEENS1_15EpilogueDefaultEEEEEvvEEEEvNT_6ParamsE,"",@"SHT_CUDA_INFO"
	.sectionflags	@""
	.align	4


	//----- nvinfo : EIATTR_CUDA_API_VERSION
	.align		4
        /*0000*/ 	.byte	0x04, 0x37
        /*0002*/ 	.short	(.L_18 - .L_17)
.L_17:
        /*0004*/ 	.word	0x00000082


	//----- nvinfo : EIATTR_KPARAM_INFO
	.align		4
.L_18:
        /*0008*/ 	.byte	0x04, 0x17
        /*000a*/ 	.short	(.L_20 - .L_19)
.L_19:
        /*000c*/ 	.word	0x00000000
        /*0010*/ 	.short	0x0000
        /*0012*/ 	.short	0x0070
        /*0014*/ 	.byte	0x00, 0xf0, 0x01, 0x14


	//----- nvinfo : EIATTR_SPARSE_MMA_MASK
	.align		4
.L_20:
        /*0018*/ 	.byte	0x03, 0x50
        /*001a*/ 	.short	0x0001


	//----- nvinfo : EIATTR_MAXREG_COUNT
	.align		4
        /*001c*/ 	.byte	0x03, 0x1b
        /*001e*/ 	.short	0x00a8


	//----- nvinfo : EIATTR_NUM_BARRIERS
	.align		4
        /*0020*/ 	.byte	0x02, 0x4c
        /*0022*/ 	.byte	0x01
	.zero		1


	//----- nvinfo : EIATTR_MERCURY_ISA_VERSION
	.align		4
        /*0024*/ 	.byte	0x03, 0x5f
        /*0026*/ 	.short	0x0101


	//----- nvinfo : EIATTR_INT_WARP_WIDE_INSTR_OFFSETS
	.align		4
        /*0028*/ 	.byte	0x04, 0x31
        /*002a*/ 	.short	(.L_22 - .L_21)


	//   ....[0]....
.L_21:
        /*002c*/ 	.word	0x000005d0


	//   ....[1]....
        /*0030*/ 	.word	0x000005e0


	//   ....[2]....
        /*0034*/ 	.word	0x000006d0


	//----- nvinfo : EIATTR_COOP_GROUP_MASK_REGIDS
	.align		4
.L_22:
        /*0038*/ 	.byte	0x04, 0x29
        /*003a*/ 	.short	(.L_24 - .L_23)


	//   ....[0]....
.L_23:
        /*003c*/ 	.word	0xffffffff


	//   ....[1]....
        /*0040*/ 	.word	0xffffffff


	//   ....[2]....
        /*0044*/ 	.word	0xffffffff


	//   ....[3]....
        /*0048*/ 	.word	0xffffffff


	//   ....[4]....
        /*004c*/ 	.word	0xffffffff


	//----- nvinfo : EIATTR_COOP_GROUP_INSTR_OFFSETS
	.align		4
.L_24:
        /*0050*/ 	.byte	0x04, 0x28
        /*0052*/ 	.short	(.L_26 - .L_25)


	//   ....[0]....
.L_25:
        /*0054*/ 	.word	0x00000060


	//   ....[1]....
        /*0058*/ 	.word	0x00000070


	//   ....[2]....
        /*005c*/ 	.word	0x00000160


	//   ....[3]....
        /*0060*/ 	.word	0x000004c0


	//   ....[4]....
        /*0064*/ 	.word	0x000011d0


	//----- nvinfo : EIATTR_REG_RECONFIG
	.align		4
.L_26:
        /*0068*/ 	.byte	0x01, 0x54
	.zero		2


	//----- nvinfo : EIATTR_MBARRIER_INSTR_OFFSETS
	.align		4
        /*006c*/ 	.byte	0x04, 0x39
        /*006e*/ 	.short	(.L_28 - .L_27)


	//   ....[0]....
.L_27:
        /*0070*/ 	.word	0x00000280
        /*0074*/ 	.word	0x000000ff
        /*0078*/ 	.word	0x00000000
        /*007c*/ 	.short	0x0100
        /*007e*/ 	.byte	0x08
	.zero		1


	//   ....[1]....
        /*0080*/ 	.word	0x00000290
        /*0084*/ 	.word	0x000000ff
        /*0088*/ 	.word	0x00000088
        /*008c*/ 	.short	0x0100
        /*008e*/ 	.byte	0x08
	.zero		1


	//   ....[2]....
        /*0090*/ 	.word	0x000002a0
        /*0094*/ 	.word	0x000000ff
        /*0098*/ 	.word	0x00000008
        /*009c*/ 	.short	0x0100
        /*009e*/ 	.byte	0x08
	.zero		1


	//   ....[3]....
        /*00a0*/ 	.word	0x000002b0
        /*00a4*/ 	.word	0x000000ff
        /*00a8*/ 	.word	0x00000090
        /*00ac*/ 	.short	0x0100
        /*00ae*/ 	.byte	0x08
	.zero		1


	//   ....[4]....
        /*00b0*/ 	.word	0x000002c0
        /*00b4*/ 	.word	0x000000ff
        /*00b8*/ 	.word	0x00000010
        /*00bc*/ 	.short	0x0100
        /*00be*/ 	.byte	0x08
	.zero		1


	//   ....[5]....
        /*00c0*/ 	.word	0x000002d0
        /*00c4*/ 	.word	0x000000ff
        /*00c8*/ 	.word	0x00000098
        /*00cc*/ 	.short	0x0100
        /*00ce*/ 	.byte	0x08
	.zero		1


	//   ....[6]....
        /*00d0*/ 	.word	0x000002e0
        /*00d4*/ 	.word	0x000000ff
        /*00d8*/ 	.word	0x00000018
        /*00dc*/ 	.short	0x0100
        /*00de*/ 	.byte	0x08
	.zero		1


	//   ....[7]....
        /*00e0*/ 	.word	0x000002f0
        /*00e4*/ 	.word	0x000000ff
        /*00e8*/ 	.word	0x000000a0
        /*00ec*/ 	.short	0x0100
        /*00ee*/ 	.byte	0x08
	.zero		1


	//   ....[8]....
        /*00f0*/ 	.word	0x00000300
        /*00f4*/ 	.word	0x000000ff
        /*00f8*/ 	.word	0x00000020
        /*00fc*/ 	.short	0x0100
        /*00fe*/ 	.byte	0x08
	.zero		1


	//   ....[9]....
        /*0100*/ 	.word	0x00000310
        /*0104*/ 	.word	0x000000ff
        /*0108*/ 	.word	0x000000a8
        /*010c*/ 	.short	0x0100
        /*010e*/ 	.byte	0x08
	.zero		1


	//   ....[10]....
        /*0110*/ 	.word	0x00000320
        /*0114*/ 	.word	0x000000ff
        /*0118*/ 	.word	0x00000028
        /*011c*/ 	.short	0x0100
        /*011e*/ 	.byte	0x08
	.zero		1


	//   ....[11]....
        /*0120*/ 	.word	0x00000330
        /*0124*/ 	.word	0x000000ff
        /*0128*/ 	.word	0x000000b0
        /*012c*/ 	.short	0x0100
        /*012e*/ 	.byte	0x08
	.zero		1


	//   ....[12]....
        /*0130*/ 	.word	0x00000340
        /*0134*/ 	.word	0x000000ff
        /*0138*/ 	.word	0x00000030
        /*013c*/ 	.short	0x0100
        /*013e*/ 	.byte	0x08
	.zero		1


	//   ....[13]....
        /*0140*/ 	.word	0x00000350
        /*0144*/ 	.word	0x000000ff
        /*0148*/ 	.word	0x000000b8
        /*014c*/ 	.short	0x0100
        /*014e*/ 	.byte	0x08
	.zero		1


	//   ....[14]....
        /*0150*/ 	.word	0x00000360
        /*0154*/ 	.word	0x000000ff
        /*0158*/ 	.word	0x00000038
        /*015c*/ 	.short	0x0100
        /*015e*/ 	.byte	0x08
	.zero		1


	//   ....[15]....
        /*0160*/ 	.word	0x00000370
        /*0164*/ 	.word	0x000000ff
        /*0168*/ 	.word	0x000000c0
        /*016c*/ 	.short	0x0100
        /*016e*/ 	.byte	0x08
	.zero		1


	//   ....[16]....
        /*0170*/ 	.word	0x00000380
        /*0174*/ 	.word	0x000000ff
        /*0178*/ 	.word	0x00000040
        /*017c*/ 	.short	0x0100
        /*017e*/ 	.byte	0x08
	.zero		1


	//   ....[17]....
        /*0180*/ 	.word	0x00000390
        /*0184*/ 	.word	0x000000ff
        /*0188*/ 	.word	0x000000c8
        /*018c*/ 	.short	0x0100
        /*018e*/ 	.byte	0x08
	.zero		1


	//   ....[18]....
        /*0190*/ 	.word	0x000003a0
        /*0194*/ 	.word	0x000000ff
        /*0198*/ 	.word	0x00000048
        /*019c*/ 	.short	0x0100
        /*019e*/ 	.byte	0x08
	.zero		1


	//   ....[19]....
        /*01a0*/ 	.word	0x000003b0
        /*01a4*/ 	.word	0x000000ff
        /*01a8*/ 	.word	0x000000d0
        /*01ac*/ 	.short	0x0100
        /*01ae*/ 	.byte	0x08
	.zero		1


	//   ....[20]....
        /*01b0*/ 	.word	0x000003c0
        /*01b4*/ 	.word	0x000000ff
        /*01b8*/ 	.word	0x00000050
        /*01bc*/ 	.short	0x0100
        /*01be*/ 	.byte	0x08
	.zero		1


	//   ....[21]....
        /*01c0*/ 	.word	0x000003d0
        /*01c4*/ 	.word	0x000000ff
        /*01c8*/ 	.word	0x000000d8
        /*01cc*/ 	.short	0x0100
        /*01ce*/ 	.byte	0x08
	.zero		1


	//   ....[22]....
        /*01d0*/ 	.word	0x000003e0
        /*01d4*/ 	.word	0x000000ff
        /*01d8*/ 	.word	0x00000058
        /*01dc*/ 	.short	0x0100
        /*01de*/ 	.byte	0x08
	.zero		1


	//   ....[23]....
        /*01e0*/ 	.word	0x000003f0
        /*01e4*/ 	.word	0x000000ff
        /*01e8*/ 	.word	0x000000e0
        /*01ec*/ 	.short	0x0100
        /*01ee*/ 	.byte	0x08
	.zero		1


	//   ....[24]....
        /*01f0*/ 	.word	0x00000400
        /*01f4*/ 	.word	0x000000ff
        /*01f8*/ 	.word	0x00000060
        /*01fc*/ 	.short	0x0100
        /*01fe*/ 	.byte	0x08
	.zero		1


	//   ....[25]....
        /*0200*/ 	.word	0x00000410
        /*0204*/ 	.word	0x000000ff
        /*0208*/ 	.word	0x000000e8
        /*020c*/ 	.short	0x0100
        /*020e*/ 	.byte	0x08
	.zero		1


	//   ....[26]....
        /*0210*/ 	.word	0x00000420
        /*0214*/ 	.word	0x000000ff
        /*0218*/ 	.word	0x00000068
        /*021c*/ 	.short	0x0100
        /*021e*/ 	.byte	0x08
	.zero		1


	//   ....[27]....
        /*0220*/ 	.word	0x00000430
        /*0224*/ 	.word	0x000000ff
        /*0228*/ 	.word	0x000000f0
        /*022c*/ 	.short	0x0100
        /*022e*/ 	.byte	0x08
	.zero		1


	//   ....[28]....
        /*0230*/ 	.word	0x00000440
        /*0234*/ 	.word	0x000000ff
        /*0238*/ 	.word	0x00000070
        /*023c*/ 	.short	0x0100
        /*023e*/ 	.byte	0x08
	.zero		1


	//   ....[29]....
        /*0240*/ 	.word	0x00000450
        /*0244*/ 	.word	0x000000ff
        /*0248*/ 	.word	0x000000f8
        /*024c*/ 	.short	0x0100
        /*024e*/ 	.byte	0x08
	.zero		1


	//   ....[30]....
        /*0250*/ 	.word	0x00000460
        /*0254*/ 	.word	0x000000ff
        /*0258*/ 	.word	0x00000078
        /*025c*/ 	.short	0x0100
        /*025e*/ 	.byte	0x08
	.zero		1


	//   ....[31]....
        /*0260*/ 	.word	0x00000470
        /*0264*/ 	.word	0x000000ff
        /*0268*/ 	.word	0x00000100
        /*026c*/ 	.short	0x0100
        /*026e*/ 	.byte	0x08
	.zero		1


	//   ....[32]....
        /*0270*/ 	.word	0x00000480
        /*0274*/ 	.word	0x000000ff
        /*0278*/ 	.word	0x00000080
        /*027c*/ 	.short	0x0100
        /*027e*/ 	.byte	0x08
	.zero		1


	//   ....[33]....
        /*0280*/ 	.word	0x00000490
        /*0284*/ 	.word	0x000000ff
        /*0288*/ 	.word	0x00000108
        /*028c*/ 	.short	0x0100
        /*028e*/ 	.byte	0x08
	.zero		1


	//   ....[34]....
        /*0290*/ 	.word	0x00000730
        /*0294*/ 	.word	0x000000ff
        /*0298*/ 	.word	0x00000120
        /*029c*/ 	.short	0x0100
        /*029e*/ 	.byte	0x06
	.zero		1


	//   ....[35]....
        /*02a0*/ 	.word	0x00000780
        /*02a4*/ 	.word	0x000000ff
        /*02a8*/ 	.word	0x00000128
        /*02ac*/ 	.short	0x0100
        /*02ae*/ 	.byte	0x06
	.zero		1


	//   ....[36]....
        /*02b0*/ 	.word	0x00001930
        /*02b4*/ 	.word	0x000000ff
        /*02b8*/ 	.word	0x00000000
        /*02bc*/ 	.short	0x010a
        /*02be*/ 	.byte	0x0c
	.zero		1


	//   ....[37]....
        /*02c0*/ 	.word	0x00001a10
        /*02c4*/ 	.word	0x000000ff
        /*02c8*/ 	.word	0x00000000
        /*02cc*/ 	.short	0x010a
        /*02ce*/ 	.byte	0x0c
	.zero		1


	//   ....[38]....
        /*02d0*/ 	.word	0x00002000
        /*02d4*/ 	.word	0x000000ff
        /*02d8*/ 	.word	0x00000000
        /*02dc*/ 	.short	0x0101
        /*02de*/ 	.byte	0x07
	.zero		1


	//   ....[39]....
        /*02e0*/ 	.word	0x000082a0
        /*02e4*/ 	.word	0x0000000e
        /*02e8*/ 	.word	0x00000088
        /*02ec*/ 	.short	0x010a
        /*02ee*/ 	.byte	0x3f
	.zero		1


	//   ....[40]....
        /*02f0*/ 	.word	0x00008700
        /*02f4*/ 	.word	0x00000008
        /*02f8*/ 	.word	0x00000128
        /*02fc*/ 	.short	0x0101
        /*02fe*/ 	.byte	0x3f
	.zero		1


	//   ....[41]....
        /*0300*/ 	.word	0x00008e00
        /*0304*/ 	.word	0x00000006
        /*0308*/ 	.word	0x00000000
        /*030c*/ 	.short	0x010a
        /*030e*/ 	.byte	0x3f
	.zero		1


	//   ....[42]....
        /*0310*/ 	.word	0x00008e80
        /*0314*/ 	.word	0x00000007
        /*0318*/ 	.word	0x00000000
        /*031c*/ 	.short	0x010a
        /*031e*/ 	.byte	0x3f
	.zero		1


	//   ....[43]....
        /*0320*/ 	.word	0x00008f10
        /*0324*/ 	.word	0x00000006
        /*0328*/ 	.word	0x00000000
        /*032c*/ 	.short	0x010a
        /*032e*/ 	.byte	0x3f
	.zero		1


	//   ....[44]....
        /*0330*/ 	.word	0x00008fa0
        /*0334*/ 	.word	0x00000009
        /*0338*/ 	.word	0x00000000
        /*033c*/ 	.short	0x010a
        /*033e*/ 	.byte	0x3f
	.zero		1


	//   ....[45]....
        /*0340*/ 	.word	0x00009030
        /*0344*/ 	.word	0x00000006
        /*0348*/ 	.word	0x00000000
        /*034c*/ 	.short	0x010a
        /*034e*/ 	.byte	0x3f
	.zero		1


	//   ....[46]....
        /*0350*/ 	.word	0x000090c0
        /*0354*/ 	.word	0x00000009
        /*0358*/ 	.word	0x00000000
        /*035c*/ 	.short	0x010a
        /*035e*/ 	.byte	0x3f
	.zero		1


	//   ....[47]....
        /*0360*/ 	.word	0x00009150
        /*0364*/ 	.word	0x00000006
        /*0368*/ 	.word	0x00000000
        /*036c*/ 	.short	0x010a
        /*036e*/ 	.byte	0x3f
	.zero		1


	//   ....[48]....
        /*0370*/ 	.word	0x000091e0
        /*0374*/ 	.word	0x00000009
        /*0378*/ 	.word	0x00000000
        /*037c*/ 	.short	0x010a
        /*037e*/ 	.byte	0x3f
	.zero		1


	//   ....[49]....
        /*0380*/ 	.word	0x00009270
        /*0384*/ 	.word	0x00000006
        /*0388*/ 	.word	0x00000000
        /*038c*/ 	.short	0x010a
        /*038e*/ 	.byte	0x3f
	.zero		1


	//   ....[50]....
        /*0390*/ 	.word	0x00009300
        /*0394*/ 	.word	0x00000009
        /*0398*/ 	.word	0x00000000
        /*039c*/ 	.short	0x010a
        /*039e*/ 	.byte	0x3f
	.zero		1


	//   ....[51]....
        /*03a0*/ 	.word	0x00009390
        /*03a4*/ 	.word	0x00000006
        /*03a8*/ 	.word	0x00000000
        /*03ac*/ 	.short	0x010a
        /*03ae*/ 	.byte	0x3f
	.zero		1


	//   ....[52]....
        /*03b0*/ 	.word	0x00009420
        /*03b4*/ 	.word	0x00000009
        /*03b8*/ 	.word	0x00000000
        /*03bc*/ 	.short	0x010a
        /*03be*/ 	.byte	0x3f
	.zero		1


	//   ....[53]....
        /*03c0*/ 	.word	0x000094b0
        /*03c4*/ 	.word	0x00000006
        /*03c8*/ 	.word	0x00000000
        /*03cc*/ 	.short	0x010a
        /*03ce*/ 	.byte	0x3f
	.zero		1


	//   ....[54]....
        /*03d0*/ 	.word	0x00009540
        /*03d4*/ 	.word	0x00000009
        /*03d8*/ 	.word	0x00000000
        /*03dc*/ 	.short	0x010a
        /*03de*/ 	.byte	0x3f
	.zero		1


	//   ....[55]....
        /*03e0*/ 	.word	0x000095d0
        /*03e4*/ 	.word	0x0000000a
        /*03e8*/ 	.word	0x00000000
        /*03ec*/ 	.short	0x010a
        /*03ee*/ 	.byte	0x3f
	.zero		1


	//   ....[56]....
        /*03f0*/ 	.word	0x00009660
        /*03f4*/ 	.word	0x0000000b
        /*03f8*/ 	.word	0x00000000
        /*03fc*/ 	.short	0x010a
        /*03fe*/ 	.byte	0x3f
	.zero		1


	//   ....[57]....
        /*0400*/ 	.word	0x000096f0
        /*0404*/ 	.word	0x00000003
        /*0408*/ 	.word	0x00000000
        /*040c*/ 	.short	0x010a
        /*040e*/ 	.byte	0x3f
	.zero		1


	//   ....[58]....
        /*0410*/ 	.word	0x00009760
        /*0414*/ 	.word	0x0000000e
        /*0418*/ 	.word	0x00000000
        /*041c*/ 	.short	0x010a
        /*041e*/ 	.byte	0x3f
	.zero		1


	//   ....[59]....
        /*0420*/ 	.word	0x00009830
        /*0424*/ 	.word	0x0000000e
        /*0428*/ 	.word	0x00000088
        /*042c*/ 	.short	0x010a
        /*042e*/ 	.byte	0x3f
	.zero		1


	//   ....[60]....
        /*0430*/ 	.word	0x00009910
        /*0434*/ 	.word	0x00000006
        /*0438*/ 	.word	0x00000000
        /*043c*/ 	.short	0x010a
        /*043e*/ 	.byte	0x3f
	.zero		1


	//   ....[61]....
        /*0440*/ 	.word	0x00009960
        /*0444*/ 	.word	0x00000007
        /*0448*/ 	.word	0x00000000
        /*044c*/ 	.short	0x010a
        /*044e*/ 	.byte	0x3f
	.zero		1


	//   ....[62]....
        /*0450*/ 	.word	0x000099b0
        /*0454*/ 	.word	0x00000006
        /*0458*/ 	.word	0x00000000
        /*045c*/ 	.short	0x010a
        /*045e*/ 	.byte	0x3f
	.zero		1


	//   ....[63]....
        /*0460*/ 	.word	0x00009a00
        /*0464*/ 	.word	0x00000009
        /*0468*/ 	.word	0x00000000
        /*046c*/ 	.short	0x010a
        /*046e*/ 	.byte	0x3f
	.zero		1


	//   ....[64]....
        /*0470*/ 	.word	0x00009a50
        /*0474*/ 	.word	0x00000006
        /*0478*/ 	.word	0x00000000
        /*047c*/ 	.short	0x010a
        /*047e*/ 	.byte	0x3f
	.zero		1


	//   ....[65]....
        /*0480*/ 	.word	0x00009aa0
        /*0484*/ 	.word	0x00000009
        /*0488*/ 	.word	0x00000000
        /*048c*/ 	.short	0x010a
        /*048e*/ 	.byte	0x3f
	.zero		1


	//   ....[66]....
        /*0490*/ 	.word	0x00009af0
        /*0494*/ 	.word	0x00000006
        /*0498*/ 	.word	0x00000000
        /*049c*/ 	.short	0x010a
        /*049e*/ 	.byte	0x3f
	.zero		1


	//   ....[67]....
        /*04a0*/ 	.word	0x00009b40
        /*04a4*/ 	.word	0x00000009
        /*04a8*/ 	.word	0x00000000
        /*04ac*/ 	.short	0x010a
        /*04ae*/ 	.byte	0x3f
	.zero		1


	//   ....[68]....
        /*04b0*/ 	.word	0x00009b90
        /*04b4*/ 	.word	0x00000006
        /*04b8*/ 	.word	0x00000000
        /*04bc*/ 	.short	0x010a
        /*04be*/ 	.byte	0x3f
	.zero		1


	//   ....[69]....
        /*04c0*/ 	.word	0x00009be0
        /*04c4*/ 	.word	0x00000009
        /*04c8*/ 	.word	0x00000000
        /*04cc*/ 	.short	0x010a
        /*04ce*/ 	.byte	0x3f
	.zero		1


	//   ....[70]....
        /*04d0*/ 	.word	0x00009c30
        /*04d4*/ 	.word	0x00000006
        /*04d8*/ 	.word	0x00000000
        /*04dc*/ 	.short	0x010a
        /*04de*/ 	.byte	0x3f
	.zero		1


	//   ....[71]....
        /*04e0*/ 	.word	0x00009c80
        /*04e4*/ 	.word	0x00000009
        /*04e8*/ 	.word	0x00000000
        /*04ec*/ 	.short	0x010a
        /*04ee*/ 	.byte	0x3f
	.zero		1


	//   ....[72]....
        /*04f0*/ 	.word	0x00009cd0
        /*04f4*/ 	.word	0x00000006
        /*04f8*/ 	.word	0x00000000
        /*04fc*/ 	.short	0x010a
        /*04fe*/ 	.byte	0x3f
	.zero		1


	//   ....[73]....
        /*0500*/ 	.word	0x00009d20
        /*0504*/ 	.word	0x00000009
        /*0508*/ 	.word	0x00000000
        /*050c*/ 	.short	0x010a
        /*050e*/ 	.byte	0x3f
	.zero		1


	//   ....[74]....
        /*0510*/ 	.word	0x00009d70
        /*0514*/ 	.word	0x0000000a
        /*0518*/ 	.word	0x00000000
        /*051c*/ 	.short	0x010a
        /*051e*/ 	.byte	0x3f
	.zero		1


	//   ....[75]....
        /*0520*/ 	.word	0x00009dc0
        /*0524*/ 	.word	0x0000000b
        /*0528*/ 	.word	0x00000000
        /*052c*/ 	.short	0x010a
        /*052e*/ 	.byte	0x3f
	.zero		1


	//----- nvinfo : EIATTR_NUM_MBARRIERS
	.align		4
.L_28:
        /*0530*/ 	.byte	0x03, 0x38
        /*0532*/ 	.short	0x0024


	//----- nvinfo : EIATTR_EXIT_INSTR_OFFSETS
	.align		4
        /*0534*/ 	.byte	0x04, 0x1c
        /*0536*/ 	.short	(.L_30 - .L_29)


	//   ....[0]....
.L_29:
        /*0538*/ 	.word	0x000007d0


	//   ....[1]....
        /*053c*/ 	.word	0x000010a0


	//   ....[2]....
        /*0540*/ 	.word	0x00007900


	//   ....[3]....
        /*0544*/ 	.word	0x00007f30


	//   ....[4]....
        /*0548*/ 	.word	0x00009740


	//----- nvinfo : EIATTR_MAX_THREADS
	.align		4
.L_30:
        /*054c*/ 	.byte	0x04, 0x05
        /*054e*/ 	.short	(.L_32 - .L_31)
.L_31:
        /*0550*/ 	.word	0x00000180
        /*0554*/ 	.word	0x00000001
        /*0558*/ 	.word	0x00000001


	//----- nvinfo : EIATTR_CRS_STACK_SIZE
	.align		4
.L_32:
        /*055c*/ 	.byte	0x04, 0x1e
        /*055e*/ 	.short	(.L_34 - .L_33)
.L_33:
        /*0560*/ 	.word	0x00000000


	//----- nvinfo : EIATTR_CBANK_PARAM_SIZE
	.align		4
.L_34:
        /*0564*/ 	.byte	0x03, 0x19
        /*0566*/ 	.short	0x0570


	//----- nvinfo : EIATTR_PARAM_CBANK
	.align		4
        /*0568*/ 	.byte	0x04, 0x0a
        /*056a*/ 	.short	(.L_36 - .L_35)
	.align		4
.L_35:
        /*056c*/ 	.word	index@(.nv.constant0._ZN7cutlass13device_kernelINS_4gemm6kernel13GemmUniversalIN4cute5tupleIJiiiiEEENS1_10collective13CollectiveMmaINS1_43MainloopSm90TmaGmmaWarpSpecializedSparseFP8ILi17ENS5_IJNS4_1CILi1EEESB_SB_EEENS1_35KernelTmaWarpSpecializedCooperativeEEENS5_IJNSA_ILi128EEESF_NSA_ILi64EEEEEENS_12float_e4m3_tENS5_IJNS4_6LayoutINS5_IJiNS5_IJNSA_ILi2EEEiEEEiEEENS5_IJlNS5_IJSB_SK_EEElEEEEENSJ_INS5_IJNS5_IJSG_iEEESQ_iEEENS5_IJNS5_IJSG_NSA_ILi4096EEEEEENS5_IJSB_lEEElEEEEEEEESI_NS5_IJlSB_lEEENS4_8TiledMMAINS4_8MMA_AtomIJNS4_4SM904GMMA6SPARSE32GMMA_64x128x64_F32E4M3E4M3_SS_TNILNS12_7ScaleInE1ELS15_1ELNS12_9SparseSelE0EEEEEENSJ_INS5_IJSK_SB_SB_EEENS5_IJSB_NSA_ILi0EEES1A_EEEEENS5_IJNS4_10UnderscoreES1D_S1D_EEEEENS4_13SM90_TMA_LOADENS4_14ComposedLayoutINS4_7SwizzleILi1ELi4ELi3EEENS4_25smem_sparse_ptr_flag_bitsILi2ELi8EEENSJ_INS5_IJNS5_IJSB_NSA_ILi8EEEEEENS5_IJSK_NSA_ILi32EEEEEEEEENS5_IJNS5_IJS1A_SG_EEESN_EEEEEEEvNS4_8identityES1G_NS1H_INS1I_ILi2ELi4ELi3EEENS4_18smem_ptr_flag_bitsILi8EEENSJ_INS5_IJS1M_SG_EEENS5_IJSG_SB_EEEEEEEvS1V_EENS_8epilogue10collective6detail29Sm90TmaWarpSpecializedAdapterINS25_15DefaultEpilogueIfNS5_IJSB_llEEES29_NS24_6thread17LinearCombinationIfLi1EffLNS2A_9ScaleType4KindE0ELNS_15FloatRoundStyleE2EfEENS1_15EpilogueDefaultEEEEEvvEEEEvNT_6ParamsE)
        /*0570*/ 	.short	0x0210
        /*0572*/ 	.short	0x0570


	//----- nvinfo : EIATTR_SW_WAR
	.align		4
.L_36:
        /*0574*/ 	.byte	0x04, 0x36
        /*0576*/ 	.short	(.L_38 - .L_37)
.L_37:
        /*0578*/ 	.word	0x00000008
.L_38:


//--------------------- .nv.callgraph             --------------------------
	.section	.nv.callgraph,"",@"SHT_CUDA_CALLGRAPH"
	.align	4
	.sectionentsize	8
	.align		4
        /*0000*/ 	.word	0x00000000
	.align		4
        /*0004*/ 	.word	0xffffffff
	.align		4
        /*0008*/ 	.word	0x00000000
	.align		4
        /*000c*/ 	.word	0xfffffffe
	.align		4
        /*0010*/ 	.word	0x00000000
	.align		4
        /*0014*/ 	.word	0xfffffffd
	.align		4
        /*0018*/ 	.word	0x00000000
	.align		4
        /*001c*/ 	.word	0xfffffffc


//--------------------- .nv.constant4             --------------------------
	.section	.nv.constant4,"a",@progbits
	.align	8
	.align		8
.nv.constant4:
        /*0000*/ 	.dword	_ZN39_INTERNAL_620e8828_4_k_cu_b2e1a0b1_33304cuda3std3__45__cpo5beginE
	.align		8
        /*0008*/ 	.dword	_ZN39_INTERNAL_620e8828_4_k_cu_b2e1a0b1_33304cuda3std3__45__cpo3endE
	.align		8
        /*0010*/ 	.dword	_ZN39_INTERNAL_620e8828_4_k_cu_b2e1a0b1_33304cuda3std3__45__cpo6cbeginE
	.align		8
        /*0018*/ 	.dword	_ZN39_INTERNAL_620e8828_4_k_cu_b2e1a0b1_33304cuda3std3__45__cpo4cendE
	.align		8
        /*0020*/ 	.dword	_ZN39_INTERNAL_620e8828_4_k_cu_b2e1a0b1_33304cuda3std3__441_GLOBAL__N__620e8828_4_k_cu_b2e1a0b1_33306ignoreE
	.align		8
        /*0028*/ 	.dword	_ZN39_INTERNAL_620e8828_4_k_cu_b2e1a0b1_33304cuda3std3__419piecewise_constructE
	.align		8
        /*0030*/ 	.dword	_ZN39_INTERNAL_620e8828_4_k_cu_b2e1a0b1_33304cuda3std3__48in_placeE
	.align		8
        /*0038*/ 	.dword	_ZN39_INTERNAL_620e8828_4_k_cu_b2e1a0b1_33304cuda3std6ranges3__45__cpo4swapE
	.align		8
        /*0040*/ 	.dword	_ZN39_INTERNAL_620e8828_4_k_cu_b2e1a0b1_33304cuda3std6ranges3__45__cpo9iter_moveE
	.align		8
        /*0048*/ 	.dword	_ZN39_INTERNAL_620e8828_4_k_cu_b2e1a0b1_33304cute7productE
	.align		8
        /*0050*/ 	.dword	_ZN39_INTERNAL_620e8828_4_k_cu_b2e1a0b1_33304cute1_E


//--------------------- .text._ZN7cutlass13device_kernelINS_4gemm6kernel13GemmUniversalIN4cute5tupleIJiiiiEEENS1_10collective13CollectiveMmaINS1_43MainloopSm90TmaGmmaWarpSpecializedSparseFP8ILi17ENS5_IJNS4_1CILi1EEESB_SB_EEENS1_35KernelTmaWarpSpecializedCooperativeEEENS5_IJNSA_ILi128EEESF_NSA_ILi64EEEEEENS_12float_e4m3_tENS5_IJNS4_6LayoutINS5_IJiNS5_IJNSA_ILi2EEEiEEEiEEENS5_IJlNS5_IJSB_SK_EEElEEEEENSJ_INS5_IJNS5_IJSG_iEEESQ_iEEENS5_IJNS5_IJSG_NSA_ILi4096EEEEEENS5_IJSB_lEEElEEEEEEEESI_NS5_IJlSB_lEEENS4_8TiledMMAINS4_8MMA_AtomIJNS4_4SM904GMMA6SPARSE32GMMA_64x128x64_F32E4M3E4M3_SS_TNILNS12_7ScaleInE1ELS15_1ELNS12_9SparseSelE0EEEEEENSJ_INS5_IJSK_SB_SB_EEENS5_IJSB_NSA_ILi0EEES1A_EEEEENS5_IJNS4_10UnderscoreES1D_S1D_EEEEENS4_13SM90_TMA_LOADENS4_14ComposedLayoutINS4_7SwizzleILi1ELi4ELi3EEENS4_25smem_sparse_ptr_flag_bitsILi2ELi8EEENSJ_INS5_IJNS5_IJSB_NSA_ILi8EEEEEENS5_IJSK_NSA_ILi32EEEEEEEEENS5_IJNS5_IJS1A_SG_EEESN_EEEEEEEvNS4_8identityES1G_NS1H_INS1I_ILi2ELi4ELi3EEENS4_18smem_ptr_flag_bitsILi8EEENSJ_INS5_IJS1M_SG_EEENS5_IJSG_SB_EEEEEEEvS1V_EENS_8epilogue10collective6detail29Sm90TmaWarpSpecializedAdapterINS25_15DefaultEpilogueIfNS5_IJSB_llEEES29_NS24_6thread17LinearCombinationIfLi1EffLNS2A_9ScaleType4KindE0ELNS_15FloatRoundStyleE2EfEENS1_15EpilogueDefaultEEEEEvvEEEEvNT_6ParamsE --------------------------
	.section	.text._ZN7cutlass13device_kernelINS_4gemm6kernel13GemmUniversalIN4cute5tupleIJiiiiEEENS1_10collective13CollectiveMmaINS1_43MainloopSm90TmaGmmaWarpSpecializedSparseFP8ILi17ENS5_IJNS4_1CILi1EEESB_SB_EEENS1_35KernelTmaWarpSpecializedCooperativeEEENS5_IJNSA_ILi128EEESF_NSA_ILi64EEEEEENS_12float_e4m3_tENS5_IJNS4_6LayoutINS5_IJiNS5_IJNSA_ILi2EEEiEEEiEEENS5_IJlNS5_IJSB_SK_EEElEEEEENSJ_INS5_IJNS5_IJSG_iEEESQ_iEEENS5_IJNS5_IJSG_NSA_ILi4096EEEEEENS5_IJSB_lEEElEEEEEEEESI_NS5_IJlSB_lEEENS4_8TiledMMAINS4_8MMA_AtomIJNS4_4SM904GMMA6SPARSE32GMMA_64x128x64_F32E4M3E4M3_SS_TNILNS12_7ScaleInE1ELS15_1ELNS12_9SparseSelE0EEEEEENSJ_INS5_IJSK_SB_SB_EEENS5_IJSB_NSA_ILi0EEES1A_EEEEENS5_IJNS4_10UnderscoreES1D_S1D_EEEEENS4_13SM90_TMA_LOADENS4_14ComposedLayoutINS4_7SwizzleILi1ELi4ELi3EEENS4_25smem_sparse_ptr_flag_bitsILi2ELi8EEENSJ_INS5_IJNS5_IJSB_NSA_ILi8EEEEEENS5_IJSK_NSA_ILi32EEEEEEEEENS5_IJNS5_IJS1A_SG_EEESN_EEEEEEEvNS4_8identityES1G_NS1H_INS1I_ILi2ELi4ELi3EEENS4_18smem_ptr_flag_bitsILi8EEENSJ_INS5_IJS1M_SG_EEENS5_IJSG_SB_EEEEEEEvS1V_EENS_8epilogue10collective6detail29Sm90TmaWarpSpecializedAdapterINS25_15DefaultEpilogueIfNS5_IJSB_llEEES29_NS24_6thread17LinearCombinationIfLi1EffLNS2A_9ScaleType4KindE0ELNS_15FloatRoundStyleE2EfEENS1_15EpilogueDefaultEEEEEvvEEEEvNT_6ParamsE,"ax",@progbits
	.align	128
.text._ZN7cutlass13device_kernelINS_4gemm6kernel13GemmUniversalIN4cute5tupleIJiiiiEEENS1_10collective13CollectiveMmaINS1_43MainloopSm90TmaGmmaWarpSpecializedSparseFP8ILi17ENS5_IJNS4_1CILi1EEESB_SB_EEENS1_35KernelTmaWarpSpecializedCooperativeEEENS5_IJNSA_ILi128EEESF_NSA_ILi64EEEEEENS_12float_e4m3_tENS5_IJNS4_6LayoutINS5_IJiNS5_IJNSA_ILi2EEEiEEEiEEENS5_IJlNS5_IJSB_SK_EEElEEEEENSJ_INS5_IJNS5_IJSG_iEEESQ_iEEENS5_IJNS5_IJSG_NSA_ILi4096EEEEEENS5_IJSB_lEEElEEEEEEEESI_NS5_IJlSB_lEEENS4_8TiledMMAINS4_8MMA_AtomIJNS4_4SM904GMMA6SPARSE32GMMA_64x128x64_F32E4M3E4M3_SS_TNILNS12_7ScaleInE1ELS15_1ELNS12_9SparseSelE0EEEEEENSJ_INS5_IJSK_SB_SB_EEENS5_IJSB_NSA_ILi0EEES1A_EEEEENS5_IJNS4_10UnderscoreES1D_S1D_EEEEENS4_13SM90_TMA_LOADENS4_14ComposedLayoutINS4_7SwizzleILi1ELi4ELi3EEENS4_25smem_sparse_ptr_flag_bitsILi2ELi8EEENSJ_INS5_IJNS5_IJSB_NSA_ILi8EEEEEENS5_IJSK_NSA_ILi32EEEEEEEEENS5_IJNS5_IJS1A_SG_EEESN_EEEEEEEvNS4_8identityES1G_NS1H_INS1I_ILi2ELi4ELi3EEENS4_18smem_ptr_flag_bitsILi8EEENSJ_INS5_IJS1M_SG_EEENS5_IJSG_SB_EEEEEEEvS1V_EENS_8epilogue10collective6detail29Sm90TmaWarpSpecializedAdapterINS25_15DefaultEpilogueIfNS5_IJSB_llEEES29_NS24_6thread17LinearCombinationIfLi1EffLNS2A_9ScaleType4KindE0ELNS_15FloatRoundStyleE2EfEENS1_15EpilogueDefaultEEEEEvvEEEEvNT_6ParamsE:
        .type           _ZN7cutlass13device_kernelINS_4gemm6kernel13GemmUniversalIN4cute5tupleIJiiiiEEENS1_10collective13CollectiveMmaINS1_43MainloopSm90TmaGmmaWarpSpecializedSparseFP8ILi17ENS5_IJNS4_1CILi1EEESB_SB_EEENS1_35KernelTmaWarpSpecializedCooperativeEEENS5_IJNSA_ILi128EEESF_NSA_ILi64EEEEEENS_12float_e4m3_tENS5_IJNS4_6LayoutINS5_IJiNS5_IJNSA_ILi2EEEiEEEiEEENS5_IJlNS5_IJSB_SK_EEElEEEEENSJ_INS5_IJNS5_IJSG_iEEESQ_iEEENS5_IJNS5_IJSG_NSA_ILi4096EEEEEENS5_IJSB_lEEElEEEEEEEESI_NS5_IJlSB_lEEENS4_8TiledMMAINS4_8MMA_AtomIJNS4_4SM904GMMA6SPARSE32GMMA_64x128x64_F32E4M3E4M3_SS_TNILNS12_7ScaleInE1ELS15_1ELNS12_9SparseSelE0EEEEEENSJ_INS5_IJSK_SB_SB_EEENS5_IJSB_NSA_ILi0EEES1A_EEEEENS5_IJNS4_10UnderscoreES1D_S1D_EEEEENS4_13SM90_TMA_LOADENS4_14ComposedLayoutINS4_7SwizzleILi1ELi4ELi3EEENS4_25smem_sparse_ptr_flag_bitsILi2ELi8EEENSJ_INS5_IJNS5_IJSB_NSA_ILi8EEEEEENS5_IJSK_NSA_ILi32EEEEEEEEENS5_IJNS5_IJS1A_SG_EEESN_EEEEEEEvNS4_8identityES1G_NS1H_INS1I_ILi2ELi4ELi3EEENS4_18smem_ptr_flag_bitsILi8EEENSJ_INS5_IJS1M_SG_EEENS5_IJSG_SB_EEEEEEEvS1V_EENS_8epilogue10collective6detail29Sm90TmaWarpSpecializedAdapterINS25_15DefaultEpilogueIfNS5_IJSB_llEEES29_NS24_6thread17LinearCombinationIfLi1EffLNS2A_9ScaleType4KindE0ELNS_15FloatRoundStyleE2EfEENS1_15EpilogueDefaultEEEEEvvEEEEvNT_6ParamsE,@function
        .size           _ZN7cutlass13device_kernelINS_4gemm6kernel13GemmUniversalIN4cute5tupleIJiiiiEEENS1_10collective13CollectiveMmaINS1_43MainloopSm90TmaGmmaWarpSpecializedSparseFP8ILi17ENS5_IJNS4_1CILi1EEESB_SB_EEENS1_35KernelTmaWarpSpecializedCooperativeEEENS5_IJNSA_ILi128EEESF_NSA_ILi64EEEEEENS_12float_e4m3_tENS5_IJNS4_6LayoutINS5_IJiNS5_IJNSA_ILi2EEEiEEEiEEENS5_IJlNS5_IJSB_SK_EEElEEEEENSJ_INS5_IJNS5_IJSG_iEEESQ_iEEENS5_IJNS5_IJSG_NSA_ILi4096EEEEEENS5_IJSB_lEEElEEEEEEEESI_NS5_IJlSB_lEEENS4_8TiledMMAINS4_8MMA_AtomIJNS4_4SM904GMMA6SPARSE32GMMA_64x128x64_F32E4M3E4M3_SS_TNILNS12_7ScaleInE1ELS15_1ELNS12_9SparseSelE0EEEEEENSJ_INS5_IJSK_SB_SB_EEENS5_IJSB_NSA_ILi0EEES1A_EEEEENS5_IJNS4_10UnderscoreES1D_S1D_EEEEENS4_13SM90_TMA_LOADENS4_14ComposedLayoutINS4_7SwizzleILi1ELi4ELi3EEENS4_25smem_sparse_ptr_flag_bitsILi2ELi8EEENSJ_INS5_IJNS5_IJSB_NSA_ILi8EEEEEENS5_IJSK_NSA_ILi32EEEEEEEEENS5_IJNS5_IJS1A_SG_EEESN_EEEEEEEvNS4_8identityES1G_NS1H_INS1I_ILi2ELi4ELi3EEENS4_18smem_ptr_flag_bitsILi8EEENSJ_INS5_IJS1M_SG_EEENS5_IJSG_SB_EEEEEEEvS1V_EENS_8epilogue10collective6detail29Sm90TmaWarpSpecializedAdapterINS25_15DefaultEpilogueIfNS5_IJSB_llEEES29_NS24_6thread17LinearCombinationIfLi1EffLNS2A_9ScaleType4KindE0ELNS_15FloatRoundStyleE2EfEENS1_15EpilogueDefaultEEEEEvvEEEEvNT_6ParamsE,(.L_x_214 - _ZN7cutlass13device_kernelINS_4gemm6kernel13GemmUniversalIN4cute5tupleIJiiiiEEENS1_10collective13CollectiveMmaINS1_43MainloopSm90TmaGmmaWarpSpecializedSparseFP8ILi17ENS5_IJNS4_1CILi1EEESB_SB_EEENS1_35KernelTmaWarpSpecializedCooperativeEEENS5_IJNSA_ILi128EEESF_NSA_ILi64EEEEEENS_12float_e4m3_tENS5_IJNS4_6LayoutINS5_IJiNS5_IJNSA_ILi2EEEiEEEiEEENS5_IJlNS5_IJSB_SK_EEElEEEEENSJ_INS5_IJNS5_IJSG_iEEESQ_iEEENS5_IJNS5_IJSG_NSA_ILi4096EEEEEENS5_IJSB_lEEElEEEEEEEESI_NS5_IJlSB_lEEENS4_8TiledMMAINS4_8MMA_AtomIJNS4_4SM904GMMA6SPARSE32GMMA_64x128x64_F32E4M3E4M3_SS_TNILNS12_7ScaleInE1ELS15_1ELNS12_9SparseSelE0EEEEEENSJ_INS5_IJSK_SB_SB_EEENS5_IJSB_NSA_ILi0EEES1A_EEEEENS5_IJNS4_10UnderscoreES1D_S1D_EEEEENS4_13SM90_TMA_LOADENS4_14ComposedLayoutINS4_7SwizzleILi1ELi4ELi3EEENS4_25smem_sparse_ptr_flag_bitsILi2ELi8EEENSJ_INS5_IJNS5_IJSB_NSA_ILi8EEEEEENS5_IJSK_NSA_ILi32EEEEEEEEENS5_IJNS5_IJS1A_SG_EEESN_EEEEEEEvNS4_8identityES1G_NS1H_INS1I_ILi2ELi4ELi3EEENS4_18smem_ptr_flag_bitsILi8EEENSJ_INS5_IJS1M_SG_EEENS5_IJSG_SB_EEEEEEEvS1V_EENS_8epilogue10collective6detail29Sm90TmaWarpSpecializedAdapterINS25_15DefaultEpilogueIfNS5_IJSB_llEEES29_NS24_6thread17LinearCombinationIfLi1EffLNS2A_9ScaleType4KindE0ELNS_15FloatRoundStyleE2EfEENS1_15EpilogueDefaultEEEEEvvEEEEvNT_6ParamsE)
        .other          _ZN7cutlass13device_kernelINS_4gemm6kernel13GemmUniversalIN4cute5tupleIJiiiiEEENS1_10collective13CollectiveMmaINS1_43MainloopSm90TmaGmmaWarpSpecializedSparseFP8ILi17ENS5_IJNS4_1CILi1EEESB_SB_EEENS1_35KernelTmaWarpSpecializedCooperativeEEENS5_IJNSA_ILi128EEESF_NSA_ILi64EEEEEENS_12float_e4m3_tENS5_IJNS4_6LayoutINS5_IJiNS5_IJNSA_ILi2EEEiEEEiEEENS5_IJlNS5_IJSB_SK_EEElEEEEENSJ_INS5_IJNS5_IJSG_iEEESQ_iEEENS5_IJNS5_IJSG_NSA_ILi4096EEEEEENS5_IJSB_lEEElEEEEEEEESI_NS5_IJlSB_lEEENS4_8TiledMMAINS4_8MMA_AtomIJNS4_4SM904GMMA6SPARSE32GMMA_64x128x64_F32E4M3E4M3_SS_TNILNS12_7ScaleInE1ELS15_1ELNS12_9SparseSelE0EEEEEENSJ_INS5_IJSK_SB_SB_EEENS5_IJSB_NSA_ILi0EEES1A_EEEEENS5_IJNS4_10UnderscoreES1D_S1D_EEEEENS4_13SM90_TMA_LOADENS4_14ComposedLayoutINS4_7SwizzleILi1ELi4ELi3EEENS4_25smem_sparse_ptr_flag_bitsILi2ELi8EEENSJ_INS5_IJNS5_IJSB_NSA_ILi8EEEEEENS5_IJSK_NSA_ILi32EEEEEEEEENS5_IJNS5_IJS1A_SG_EEESN_EEEEEEEvNS4_8identityES1G_NS1H_INS1I_ILi2ELi4ELi3EEENS4_18smem_ptr_flag_bitsILi8EEENSJ_INS5_IJS1M_SG_EEENS5_IJSG_SB_EEEEEEEvS1V_EENS_8epilogue10collective6detail29Sm90TmaWarpSpecializedAdapterINS25_15DefaultEpilogueIfNS5_IJSB_llEEES29_NS24_6thread17LinearCombinationIfLi1EffLNS2A_9ScaleType4KindE0ELNS_15FloatRoundStyleE2EfEENS1_15EpilogueDefaultEEEEEvvEEEEvNT_6ParamsE,@"STO_CUDA_ENTRY STV_DEFAULT"
_ZN7cutlass13device_kernelINS_4gemm6kernel13GemmUniversalIN4cute5tupleIJiiiiEEENS1_10collective13CollectiveMmaINS1_43MainloopSm90TmaGmmaWarpSpecializedSparseFP8ILi17ENS5_IJNS4_1CILi1EEESB_SB_EEENS1_35KernelTmaWarpSpecializedCooperativeEEENS5_IJNSA_ILi128EEESF_NSA_ILi64EEEEEENS_12float_e4m3_tENS5_IJNS4_6LayoutINS5_IJiNS5_IJNSA_ILi2EEEiEEEiEEENS5_IJlNS5_IJSB_SK_EEElEEEEENSJ_INS5_IJNS5_IJSG_iEEESQ_iEEENS5_IJNS5_IJSG_NSA_ILi4096EEEEEENS5_IJSB_lEEElEEEEEEEESI_NS5_IJlSB_lEEENS4_8TiledMMAINS4_8MMA_AtomIJNS4_4SM904GMMA6SPARSE32GMMA_64x128x64_F32E4M3E4M3_SS_TNILNS12_7ScaleInE1ELS15_1ELNS12_9SparseSelE0EEEEEENSJ_INS5_IJSK_SB_SB_EEENS5_IJSB_NSA_ILi0EEES1A_EEEEENS5_IJNS4_10UnderscoreES1D_S1D_EEEEENS4_13SM90_TMA_LOADENS4_14ComposedLayoutINS4_7SwizzleILi1ELi4ELi3EEENS4_25smem_sparse_ptr_flag_bitsILi2ELi8EEENSJ_INS5_IJNS5_IJSB_NSA_ILi8EEEEEENS5_IJSK_NSA_ILi32EEEEEEEEENS5_IJNS5_IJS1A_SG_EEESN_EEEEEEEvNS4_8identityES1G_NS1H_INS1I_ILi2ELi4ELi3EEENS4_18smem_ptr_flag_bitsILi8EEENSJ_INS5_IJS1M_SG_EEENS5_IJSG_SB_EEEEEEEvS1V_EENS_8epilogue10collective6detail29Sm90TmaWarpSpecializedAdapterINS25_15DefaultEpilogueIfNS5_IJSB_llEEES29_NS24_6thread17LinearCombinationIfLi1EffLNS2A_9ScaleType4KindE0ELNS_15FloatRoundStyleE2EfEENS1_15EpilogueDefaultEEEEEvvEEEEvNT_6ParamsE:
[----:B------:R-:W-:Y:S01]  /*0000*/  LDC R1, c[0x0][0x28] ;  /* 0x00000a00ff017b82 */ /* 0x000fe20000000800 */
[----:B------:R-:W0:Y:S01]  /*0010*/  S2R R0, SR_TID.X ;  /* 0x0000000000007919 */ /* 0x000e220000002100 */
[----:B------:R-:W-:Y:S01]  /*0020*/  ELECT P0, URZ, PT ;  /* 0x00000000003f782f */ /* 0x000fe20003800000 */
[----:B------:R-:W-:Y:S01]  /*0030*/  BSSY B0, `(.L_x_0) ;  /* 0x0000012000007945 */ /* 0x000fe20003800000 */
[--C-:B0-----:R-:W-:Y:S02]  /*0040*/  SHF.R.U32.HI R2, RZ, 0x5, R0.reuse ;  /* 0x00000005ff027819 */ /* 0x101fe40000011600 */
[----:B------:R-:W-:-:S03]  /*0050*/  SHF.R.U32.HI R5, RZ, 0x7, R0 ;  /* 0x00000007ff057819 */ /* 0x000fc60000011600 */
[----:B------:R-:W0:Y:S04]  /*0060*/  SHFL.IDX PT, R6, R2, RZ, 0x1f ;  /* 0x00001fff02067589 */ /* 0x000e2800000e0000 */
[----:B------:R1:W2:Y:S01]  /*0070*/  SHFL.IDX PT, R4, R5, RZ, 0x1f ;  /* 0x00001fff05047589 */ /* 0x0002a200000e0000 */
[----:B0-----:R-:W-:-:S13]  /*0080*/  ISETP.NE.OR P0, PT, R6, RZ, !P0 ;  /* 0x000000ff0600720c */ /* 0x001fda0004705670 */
[----:B-12---:R-:W-:Y:S05]  /*0090*/  @P0 BRA `(.L_x_1) ;  /* 0x00000000002c0947 */ /* 0x006fea0003800000 */
[----:B------:R-:W-:Y:S02]  /*00a0*/  ULDC.64 UR4, c[0x0][0x198] ;  /* 0x0000660000047ab9 */ /* 0x000fe40000000a00 */
[----:B------:R-:W-:Y:S02]  /*00b0*/  UIADD3 UR6, UP0, UR4, 0xf0, URZ ;  /* 0x000000f004067890 */ /* 0x000fe4000ff1e03f */
[----:B------:R-:W-:Y:S02]  /*00c0*/  UIADD3 UR8, UP1, UR4, 0x1f0, URZ ;  /* 0x000001f004087890 */ /* 0x000fe4000ff3e03f */
[----:B------:R-:W-:Y:S02]  /*00d0*/  UIADD3 UR4, UP2, UR4, 0x2f0, URZ ;  /* 0x000002f004047890 */ /* 0x000fe4000ff5e03f */
[----:B------:R-:W-:Y:S02]  /*00e0*/  UIADD3.X UR7, URZ, UR5, URZ, UP0, !UPT ;  /* 0x000000053f077290 */ /* 0x000fe400087fe43f */
[----:B------:R-:W-:-:S02]  /*00f0*/  UIADD3.X UR9, URZ, UR5, URZ, UP1, !UPT ;  /* 0x000000053f097290 */ /* 0x000fc40008ffe43f */
[----:B------:R-:W-:-:S05]  /*0100*/  UIADD3.X UR5, URZ, UR5, URZ, UP2, !UPT ;  /* 0x000000053f057290 */ /* 0x000fca00097fe43f */
[----:B------:R0:W-:Y:S02]  /*0110*/  UTMACCTL.PF [UR6] ;  /* 0x00000000060079b9 */ /* 0x0001e40008040000 */
[----:B------:R0:W-:Y:S02]  /*0120*/  UTMACCTL.PF [UR8] ;  /* 0x00000000080079b9 */ /* 0x0001e40008040000 */
[----:B------:R0:W-:Y:S02]  /*0130*/  UTMACCTL.PF [UR4] ;  /* 0x00000000040079b9 */ /* 0x0001e40008040000 */
[----:B0-----:R-:W-:Y:S01]  /*0140*/  NOP ;  /* 0x0000000000007918 */ /* 0x001fe20000000000 */
.L_x_1:
[----:B------:R-:W-:Y:S05]  /*0150*/  BSYNC B0 ;  /* 0x0000000000007941 */ /* 0x000fea0003800000 */
.L_x_0:
[----:B------:R-:W0:Y:S02]  /*0160*/  SHFL.IDX PT, R3, R2, RZ, 0x1f ;  /* 0x00001fff02037589 */ /* 0x000e2400000e0000 */
[----:B0-----:R-:W-:-:S13]  /*0170*/  ISETP.NE.AND P0, PT, R3, RZ, PT ;  /* 0x000000ff0300720c */ /* 0x001fda0003f05270 */
[----:B------:R-:W-:Y:S05]  /*0180*/  @P0 BRA `(.L_x_2) ;  /* 0x0000000000cc0947 */ /* 0x000fea0003800000 */
[----:B------:R-:W-:Y:S01]  /*0190*/  ELECT P0, URZ, PT ;  /* 0x00000000003f782f */ /* 0x000fe20003800000 */
[----:B------:R-:W-:-:S12]  /*01a0*/  BSSY B0, `(.L_x_2) ;  /* 0x0000031000007945 */ /* 0x000fd80003800000 */
[----:B------:R-:W-:Y:S05]  /*01b0*/  @!P0 BRA `(.L_x_3) ;  /* 0x0000000000bc8947 */ /* 0x000fea0003800000 */
[----:B------:R-:W0:Y:S01]  /*01c0*/  S2UR UR8, SR_CgaCtaId ;  /* 0x00000000000879c3 */ /* 0x000e220000008800 */
[----:B------:R-:W-:Y:S01]  /*01d0*/  UMOV UR4, 0x400 ;  /* 0x0000040000047882 */ /* 0x000fe20000000000 */
[----:B------:R-:W-:Y:S01]  /*01e0*/  UMOV UR5, 0x1 ;  /* 0x0000000100057882 */ /* 0x000fe20000000000 */
[----:B------:R-:W-:Y:S02]  /*01f0*/  UMOV UR6, 0x100 ;  /* 0x0000010000067882 */ /* 0x000fe40000000000 */
[----:B------:R-:W-:-:S04]  /*0200*/  UIADD3 UR6, -UR6, 0x100000, URZ ;  /* 0x0010000006067890 */ /* 0x000fc8000fffe13f */
[----:B------:R-:W-:Y:S02]  /*0210*/  USHF.L.U32 UR7, UR6, 0xb, URZ ;  /* 0x0000000b06077899 */ /* 0x000fe4000800063f */
[----:B------:R-:W-:Y:S02]  /*0220*/  USHF.L.U32 UR6, UR6, 0x1, URZ ;  /* 0x0000000106067899 */ /* 0x000fe4000800063f */
[----:B0-----:R-:W-:Y:S02]  /*0230*/  ULEA UR8, UR8, UR4, 0x18 ;  /* 0x0000000408087291 */ /* 0x001fe4000f8ec03f */
[----:B------:R-:W-:-:S04]  /*0240*/  UIADD3 UR4, -UR5, 0x100000, URZ ;  /* 0x0010000005047890 */ /* 0x000fc8000fffe13f */
[----:B------:R-:W-:Y:S02]  /*0250*/  USHF.L.U32 UR5, UR4, 0xb, URZ ;  /* 0x0000000b04057899 */ /* 0x000fe4000800063f */
[----:B------:R-:W-:Y:S01]  /*0260*/  USHF.L.U32 UR4, UR4, 0x1, URZ ;  /* 0x0000000104047899 */ /* 0x000fe2000800063f */
[----:B------:R-:W0:Y:S11]  /*0270*/  FENCE.VIEW.ASYNC.S ;  /* 0x00000000000073c6 */ /* 0x000e360000000000 */
[----:B0-----:R0:W1:Y:S01]  /*0280*/  SYNCS.EXCH.64 URZ, [UR8], UR4 ;  /* 0x00000004083f75b2 */ /* 0x0010620008000100 */
[----:B------:R0:W2:Y:S01]  /*0290*/  SYNCS.EXCH.64 URZ, [UR8+0x88], UR6 ;  /* 0x00008806083f75b2 */ /* 0x0000a20008000100 */
[----:B------:R0:W3:Y:S01]  /*02a0*/  SYNCS.EXCH.64 URZ, [UR8+0x8], UR4 ;  /* 0x00000804083f75b2 */ /* 0x0000e20008000100 */
[----:B------:R0:W4:Y:S01]  /*02b0*/  SYNCS.EXCH.64 URZ, [UR8+0x90], UR6 ;  /* 0x00009006083f75b2 */ /* 0x0001220008000100 */
[----:B------:R0:W0:Y:S01]  /*02c0*/  SYNCS.EXCH.64 URZ, [UR8+0x10], UR4 ;  /* 0x00001004083f75b2 */ /* 0x0000220008000100 */
        /* <DEDUP_REMOVED lines=29> */
[----:B-1234-:R-:W-:Y:S01]  /*04a0*/  NOP ;  /* 0x0000000000007918 */ /* 0x01efe20000000000 */
.L_x_3:
[----:B0-----:R-:W-:Y:S05]  /*04b0*/  BSYNC B0 ;  /* 0x0000000000007941 */ /* 0x001fea0003800000 */
.L_x_2:
[----:B------:R-:W0:Y:S01]  /*04c0*/  SHFL.IDX PT, R2, R2, RZ, 0x1f ;  /* 0x00001fff02027589 */ /* 0x000e2200000e0000 */
[----:B------:R-:W1:Y:S01]  /*04d0*/  LDC R3, c[0x0][0x75c] ;  /* 0x0001d700ff037b82 */ /* 0x000e620000000800 */
[----:B------:R-:W-:Y:S02]  /*04e0*/  ELECT P0, URZ, PT ;  /* 0x00000000003f782f */ /* 0x000fe40003800000 */
[C---:B------:R-:W-:Y:S01]  /*04f0*/  ISETP.NE.AND P2, PT, R4.reuse, RZ, PT ;  /* 0x000000ff0400720c */ /* 0x040fe20003f45270 */
[----:B------:R-:W2:Y:S01]  /*0500*/  S2R R7, SR_CTAID.Y ;  /* 0x0000000000077919 */ /* 0x000ea20000002600 */
[----:B------:R-:W-:Y:S01]  /*0510*/  UMOV UR4, 0x20 ;  /* 0x0000002000047882 */ /* 0x000fe20000000000 */
[----:B------:R-:W-:Y:S01]  /*0520*/  VIADD R10, R4, 0xffffffff ;  /* 0xffffffff040a7836 */ /* 0x000fe20000000000 */
[----:B------:R-:W-:Y:S01]  /*0530*/  NOP ;  /* 0x0000000000007918 */ /* 0x000fe20000000000 */
[----:B------:R-:W3:Y:S01]  /*0540*/  S2R R12, SR_CTAID.X ;  /* 0x00000000000c7919 */ /* 0x000ee20000002500 */
[----:B------:R-:W-:Y:S01]  /*0550*/  IMAD.MOV.U32 R13, RZ, RZ, RZ ;  /* 0x000000ffff0d7224 */ /* 0x000fe200078e00ff */
[----:B------:R-:W-:Y:S01]  /*0560*/  NOP ;  /* 0x0000000000007918 */ /* 0x000fe20000000000 */
[----:B------:R-:W-:-:S02]  /*0570*/  ISETP.GE.U32.AND P1, PT, R10, 0x2, PT ;  /* 0x000000020a00780c */ /* 0x000fc40003f26070 */
[----:B0-----:R-:W-:Y:S02]  /*0580*/  ISETP.NE.OR P0, PT, R2, RZ, !P0 ;  /* 0x000000ff0200720c */ /* 0x001fe40004705670 */
[----:B-1----:R-:W-:Y:S02]  /*0590*/  ISETP.NE.AND P3, PT, R3, 0x1, PT ;  /* 0x000000010300780c */ /* 0x002fe40003f65270 */
[----:B------:R-:W-:-:S04]  /*05a0*/  SHF.R.S32.HI R3, RZ, 0x1f, R6 ;  /* 0x0000001fff037819 */ /* 0x000fc80000011406 */
[----:B------:R-:W-:-:S04]  /*05b0*/  LEA.HI R3, R3, R6, RZ, 0x2 ;  /* 0x0000000603037211 */ /* 0x000fc800078f10ff */
[----:B------:R-:W-:Y:S01]  /*05c0*/  LOP3.LUT R3, R3, 0xfffffffc, RZ, 0xc0, !PT ;  /* 0xfffffffc03037812 */ /* 0x000fe200078ec0ff */
[----:B------:R-:W-:Y:S01]  /*05d0*/  VOTEU.ALL UP0, P0 ;  /* 0x00000000003f7886 */ /* 0x000fe20000000000 */
[----:B------:R-:W-:Y:S01]  /*05e0*/  VOTEU.ALL UP1, P0 ;  /* 0x00000000003f7886 */ /* 0x000fe20000020000 */
[----:B------:R-:W3:Y:S01]  /*05f0*/  @P3 LDC R9, c[0x0][0x10] ;  /* 0x00000400ff093b82 */ /* 0x000ee20000000800 */
[----:B--2---:R-:W-:Y:S02]  /*0600*/  @P3 IMAD.MOV.U32 R2, RZ, RZ, R7 ;  /* 0x000000ffff023224 */ /* 0x004fe400078e0007 */
[----:B------:R-:W-:Y:S01]  /*0610*/  IMAD.IADD R6, R6, 0x1, -R3 ;  /* 0x0000000106067824 */ /* 0x000fe200078e0a03 */
[----:B------:R-:W-:Y:S01]  /*0620*/  @!UP0 UMOV UR6, 0x400 ;  /* 0x0000040000068882 */ /* 0x000fe20000000000 */
[----:B------:R-:W-:-:S04]  /*0630*/  @!UP0 UIADD3 UR4, -UR4, 0x100000, URZ ;  /* 0x0010000004048890 */ /* 0x000fc8000fffe13f */
[----:B------:R-:W-:Y:S02]  /*0640*/  @!UP0 USHF.L.U32 UR5, UR4, 0xb, URZ ;  /* 0x0000000b04058899 */ /* 0x000fe4000800063f */
[----:B------:R-:W-:Y:S01]  /*0650*/  @!UP0 USHF.L.U32 UR4, UR4, 0x1, URZ ;  /* 0x0000000104048899 */ /* 0x000fe2000800063f */
[----:B------:R-:W-:Y:S01]  /*0660*/  @P3 IMAD.MOV.U32 R3, RZ, RZ, RZ ;  /* 0x000000ffff033224 */ /* 0x000fe200078e00ff */
[----:B------:R-:W0:Y:S01]  /*0670*/  @!UP0 S2UR UR7, SR_CgaCtaId ;  /* 0x00000000000789c3 */ /* 0x000e220000008800 */
[----:B------:R-:W-:-:S07]  /*0680*/  @P3 IMAD.MOV.U32 R11, RZ, RZ, RZ ;  /* 0x000000ffff0b3224 */ /* 0x000fce00078e00ff */
[----:B------:R-:W1:Y:S01]  /*0690*/  @!P3 LDC R8, c[0x0][0xc] ;  /* 0x00000300ff08bb82 */ /* 0x000e620000000800 */
[----:B---3--:R-:W-:-:S04]  /*06a0*/  @P3 IMAD.WIDE.U32 R2, R12, R9, R2 ;  /* 0x000000090c023225 */ /* 0x008fc800078e0002 */
[----:B------:R-:W-:Y:S01]  /*06b0*/  @P3 IMAD.IADD R3, R3, 0x1, R11 ;  /* 0x0000000103033824 */ /* 0x000fe200078e020b */
[----:B0-----:R-:W-:Y:S01]  /*06c0*/  @!UP0 ULEA UR6, UR7, UR6, 0x18 ;  /* 0x0000000607068291 */ /* 0x001fe2000f8ec03f */
[----:B------:R-:W-:Y:S01]  /*06d0*/  VOTEU.ALL UP0, P0 ;  /* 0x00000000003f7886 */ /* 0x000fe20000000000 */
[----:B------:R-:W-:-:S04]  /*06e0*/  ISETP.NE.AND P0, PT, R6, 0x3, PT ;  /* 0x000000030600780c */ /* 0x000fc80003f05270 */
[----:B------:R-:W-:Y:S01]  /*06f0*/  ISETP.EQ.OR P0, PT, R6, RZ, !P0 ;  /* 0x000000ff0600720c */ /* 0x000fe20004702670 */
[----:B-1----:R-:W-:-:S03]  /*0700*/  @!P3 IMAD.WIDE.U32 R8, R8, R7, R12 ;  /* 0x000000070808b225 */ /* 0x002fc600078e000c */
[----:B------:R-:W-:Y:S01]  /*0710*/  ISETP.EQ.AND P0, PT, R4, RZ, P0 ;  /* 0x000000ff0400720c */ /* 0x000fe20000702270 */
[----:B------:R-:W0:Y:S02]  /*0720*/  FENCE.VIEW.ASYNC.S ;  /* 0x00000000000073c6 */ /* 0x000e240000000000 */
[----:B0-----:R0:W1:Y:S01]  /*0730*/  @!UP0 SYNCS.EXCH.64 URZ, [UR6+0x120], UR4 ;  /* 0x00012004063f85b2 */ /* 0x0010620008000100 */
[----:B------:R-:W-:Y:S01]  /*0740*/  @!P3 IMAD.MOV.U32 R2, RZ, RZ, R8 ;  /* 0x000000ffff02b224 */ /* 0x000fe200078e0008 */
[----:B------:R-:W-:Y:S01]  /*0750*/  SEL R4, RZ, 0x1, !P0 ;  /* 0x00000001ff047807 */ /* 0x000fe20004000000 */
[----:B------:R-:W-:-:S03]  /*0760*/  @!P3 IMAD.MOV.U32 R3, RZ, RZ, R9 ;  /* 0x000000ffff03b224 */ /* 0x000fc600078e0009 */
[----:B------:R-:W-:Y:S01]  /*0770*/  SEL R4, R4, 0x2, P1 ;  /* 0x0000000204047807 */ /* 0x000fe20000800000 */
[----:B------:R0:W1:Y:S01]  /*0780*/  @!UP1 SYNCS.EXCH.64 URZ, [UR6+0x128], UR4 ;  /* 0x00012804063f95b2 */ /* 0x0000620008000100 */
[----:B------:R-:W-:Y:S01]  /*0790*/  NOP ;  /* 0x0000000000007918 */ /* 0x000fe20000000000 */
[----:B-1----:R-:W-:Y:S06]  /*07a0*/  BAR.SYNC.DEFER_BLOCKING 0x0 ;  /* 0x0000000000007b1d */ /* 0x002fec0000010000 */
[----:B------:R-:W-:Y:S05]  /*07b0*/  @!P2 BRA `(.L_x_4) ;  /* 0x000000700054a947 */ /* 0x000fea0003800000 */
[----:B------:R-:W-:-:S13]  /*07c0*/  ISETP.GT.U32.AND P0, PT, R10, 0x1, PT ;  /* 0x000000010a00780c */ /* 0x000fda0003f04070 */
[----:B0-----:R-:W-:Y:S05]  /*07d0*/  @P0 EXIT ;  /* 0x000000000000094d */ /* 0x001fea0003800000 */
[----:B------:R-:W-:Y:S01]  /*07e0*/  ULDC.64 UR4, c[0x0][0x750] ;  /* 0x0001d40000047ab9 */ /* 0x000fe20000000a00 */
[----:B------:R-:W-:Y:S01]  /*07f0*/  PRMT R9, RZ, 0x7610, R9 ;  /* 0x00007610ff097816 */ /* 0x000fe20000000009 */
[----:B------:R-:W-:Y:S01]  /*0800*/  IMAD.MOV.U32 R8, RZ, RZ, -0x1 ;  /* 0xffffffffff087424 */ /* 0x000fe200078e00ff */
[----:B------:R-:W-:Y:S01]  /*0810*/  ISETP.GE.U32.AND P0, PT, R2, UR4, PT ;  /* 0x0000000402007c0c */ /* 0x000fe2000bf06070 */
[----:B------:R-:W-:Y:S02]  /*0820*/  IMAD.MOV.U32 R10, RZ, RZ, -0x1 ;  /* 0xffffffffff0a7424 */ /* 0x000fe400078e00ff */
[----:B------:R-:W-:Y:S01]  /*0830*/  IMAD.MOV.U32 R11, RZ, RZ, -0x1 ;  /* 0xffffffffff0b7424 */ /* 0x000fe200078e00ff */
[----:B------:R-:W-:-:S13]  /*0840*/  ISETP.GE.U32.AND.EX P0, PT, R3, UR5, PT, P0 ;  /* 0x0000000503007c0c */ /* 0x000fda000bf06100 */
[----:B------:R-:W-:Y:S05]  /*0850*/  @P0 BRA `(.L_x_5) ;  /* 0x0000000400600947 */ /* 0x000fea0003800000 */
[----:B------:R-:W0:Y:S01]  /*0860*/  LDC.64 R18, c[0x0][0x728] ;  /* 0x0001ca00ff127b82 */ /* 0x000e220000000a00 */
[----:B------:R-:W-:Y:S02]  /*0870*/  IMAD.MOV.U32 R8, RZ, RZ, R2 ;  /* 0x000000ffff087224 */ /* 0x000fe400078e0002 */
[----:B------:R-:W-:-:S05]  /*0880*/  IMAD.MOV.U32 R9, RZ, RZ, R3 ;  /* 0x000000ffff097224 */ /* 0x000fca00078e0003 */
[----:B------:R-:W1:Y:S08]  /*0890*/  LDC R6, c[0x0][0x730] ;  /* 0x0001cc00ff067b82 */ /* 0x000e700000000800 */
[----:B------:R-:W2:Y:S01]  /*08a0*/  LDC.64 R20, c[0x0][0x720] ;  /* 0x0001c800ff147b82 */ /* 0x000ea20000000a00 */
[----:B0-----:R-:W-:-:S04]  /*08b0*/  ISETP.NE.U32.AND P0, PT, R18, RZ, PT ;  /* 0x000000ff1200720c */ /* 0x001fc80003f05070 */
[----:B------:R-:W-:-:S13]  /*08c0*/  ISETP.NE.AND.EX P0, PT, R19, RZ, PT, P0 ;  /* 0x000000ff1300720c */ /* 0x000fda0003f05300 */
[----:B-12---:R-:W-:Y:S05]  /*08d0*/  @!P0 BRA `(.L_x_6) ;  /* 0x0000000000288947 */ /* 0x006fea0003800000 */
[----:B------:R-:W0:Y:S02]  /*08e0*/  LDC R15, c[0x0][0x734] ;  /* 0x0001cd00ff0f7b82 */ /* 0x000e240000000800 */
[----:B0-----:R-:W-:-:S05]  /*08f0*/  IADD3 R15, P0, R2, R15, RZ ;  /* 0x0000000f020f7210 */ /* 0x001fca0007f1e0ff */
[----:B------:R-:W-:-:S04]  /*0900*/  IMAD.X R17, RZ, RZ, R3, P0 ;  /* 0x000000ffff117224 */ /* 0x000fc800000e0603 */
[----:B------:R-:W-:-:S04]  /*0910*/  IMAD.WIDE.U32 R8, R17, R18, RZ ;  /* 0x0000001211087225 */ /* 0x000fc800078e00ff */
[----:B------:R-:W-:-:S04]  /*0920*/  IMAD.WIDE.U32 R10, P0, R15, R19, R8 ;  /* 0x000000130f0a7225 */ /* 0x000fc80007800008 */
[----:B------:R-:W-:-:S04]  /*0930*/  IMAD.WIDE.U32 R8, R15, R18, RZ ;  /* 0x000000120f087225 */ /* 0x000fc800078e00ff */
[----:B------:R-:W-:Y:S01]  /*0940*/  IMAD.X R15, RZ, RZ, RZ, P0 ;  /* 0x000000ffff0f7224 */ /* 0x000fe200000e06ff */
[----:B------:R-:W-:Y:S01]  /*0950*/  IADD3 RZ, P0, R9, R10, RZ ;  /* 0x0000000a09ff7210 */ /* 0x000fe20007f1e0ff */
[----:B------:R-:W-:-:S04]  /*0960*/  IMAD.MOV.U32 R14, RZ, RZ, R11 ;  /* 0x000000ffff0e7224 */ /* 0x000fc800078e000b */
[----:B------:R-:W-:-:S08]  /*0970*/  IMAD.WIDE.U32.X R8, R17, R19, R14, P0 ;  /* 0x0000001311087225 */ /* 0x000fd000000e040e */
.L_x_6:
[-CC-:B------:R-:W-:Y:S01]  /*0980*/  SHF.R.U64 R26, R8, R6.reuse, R9.reuse ;  /* 0x00000006081a7219 */ /* 0x180fe20000001209 */
[----:B------:R-:W0:Y:S01]  /*0990*/  LDC.64 R24, c[0x0][0x740] ;  /* 0x0001d000ff187b82 */ /* 0x000e220000000a00 */
[----:B------:R-:W-:Y:S01]  /*09a0*/  SHF.R.U32.HI R8, RZ, R6, R9 ;  /* 0x00000006ff087219 */ /* 0x000fe20000011609 */
[----:B------:R-:W-:Y:S01]  /*09b0*/  ULDC UR4, c[0x0][0x150] ;  /* 0x0000540000047ab9 */ /* 0x000fe20000000800 */
[----:B------:R-:W-:Y:S02]  /*09c0*/  I2FP.F32.U32 R6, R12 ;  /* 0x0000000c00067245 */ /* 0x000fe40000201000 */
[----:B------:R-:W-:-:S03]  /*09d0*/  IADD3 R13, P0, RZ, -R26, RZ ;  /* 0x8000001aff0d7210 */ /* 0x000fc60007f1e0ff */
[----:B------:R-:W1:Y:S01]  /*09e0*/  LDC R14, c[0x0][0x718] ;  /* 0x0001c600ff0e7b82 */ /* 0x000e620000000800 */
[----:B------:R-:W-:Y:S01]  /*09f0*/  FMUL R6, R6, UR4 ;  /* 0x0000000406067c20 */ /* 0x000fe20008400000 */
[----:B------:R-:W-:Y:S01]  /*0a00*/  IMAD.X R15, RZ, RZ, ~R8, P0 ;  /* 0x000000ffff0f7224 */ /* 0x000fe200000e0e08 */
[----:B------:R-:W-:Y:S01]  /*0a10*/  ULDC UR4, c[0x0][0x154] ;  /* 0x0000550000047ab9 */ /* 0x000fe20000000800 */
[----:B------:R-:W-:-:S03]  /*0a20*/  IMAD.WIDE.U32 R8, R13, R20, R2 ;  /* 0x000000140d087225 */ /* 0x000fc600078e0002 */
[----:B------:R-:W2:Y:S01]  /*0a30*/  F2I.U32.TRUNC.NTZ R6, R6 ;  /* 0x0000000600067305 */ /* 0x000ea2000020f000 */
[----:B------:R-:W3:Y:S01]  /*0a40*/  LDC R11, c[0x0][0x144] ;  /* 0x00005100ff0b7b82 */ /* 0x000ee20000000800 */
[----:B------:R-:W-:-:S04]  /*0a50*/  IMAD R10, R15, R20, RZ ;  /* 0x000000140f0a7224 */ /* 0x000fc800078e02ff */
[----:B------:R-:W-:-:S03]  /*0a60*/  IMAD R13, R13, R21, R10 ;  /* 0x000000150d0d7224 */ /* 0x000fc600078e020a */
[----:B------:R-:W4:Y:S01]  /*0a70*/  LDC R16, c[0x0][0x708] ;  /* 0x0001c200ff107b82 */ /* 0x000f220000000800 */
[----:B------:R-:W-:Y:S01]  /*0a80*/  IMAD.IADD R13, R9, 0x1, R13 ;  /* 0x00000001090d7824 */ /* 0x000fe200078e020d */
[----:B0-----:R-:W-:Y:S01]  /*0a90*/  ISETP.NE.U32.AND P0, PT, R24, RZ, PT ;  /* 0x000000ff1800720c */ /* 0x001fe20003f05070 */
[----:B--2---:R-:W-:-:S03]  /*0aa0*/  IMAD.MOV R9, RZ, RZ, -R6 ;  /* 0x000000ffff097224 */ /* 0x004fc600078e0a06 */
[----:B------:R-:W-:Y:S02]  /*0ab0*/  ISETP.NE.AND.EX P0, PT, R25, RZ, PT, P0 ;  /* 0x000000ff1900720c */ /* 0x000fe40003f05300 */
[----:B------:R-:W0:Y:S01]  /*0ac0*/  LDC R15, c[0x0][0x758] ;  /* 0x0001d600ff0f7b82 */ /* 0x000e220000000800 */
[-CC-:B-1----:R-:W-:Y:S02]  /*0ad0*/  SHF.R.U64 R20, R8, R14.reuse, R13.reuse ;  /* 0x0000000e08147219 */ /* 0x182fe4000000120d */
[----:B------:R-:W-:Y:S02]  /*0ae0*/  I2FP.F32.U32 R8, R7 ;  /* 0x0000000700087245 */ /* 0x000fe40000201000 */
[----:B------:R-:W-:Y:S01]  /*0af0*/  SHF.R.U32.HI R13, RZ, R14, R13 ;  /* 0x0000000eff0d7219 */ /* 0x000fe2000001160d */
[----:B------:R-:W-:Y:S02]  /*0b00*/  IMAD.MOV.U32 R14, RZ, RZ, 0x1 ;  /* 0x00000001ff0e7424 */ /* 0x000fe400078e00ff */
[----:B------:R-:W1:Y:S01]  /*0b10*/  LDC R18, c[0x0][0x148] ;  /* 0x00005200ff127b82 */ /* 0x000e620000000800 */
[----:B---3--:R-:W-:-:S02]  /*0b20*/  IMAD R6, R11, R9, R12 ;  /* 0x000000090b067224 */ /* 0x008fc400078e020c */
[----:B------:R-:W-:Y:S01]  /*0b30*/  FMUL R9, R8, UR4 ;  /* 0x0000000408097c20 */ /* 0x000fe20008400000 */
[----:B------:R-:W-:-:S04]  /*0b40*/  IMAD.MOV.U32 R8, RZ, RZ, -0x1 ;  /* 0xffffffffff087424 */ /* 0x000fc800078e00ff */
[----:B------:R-:W2:Y:S01]  /*0b50*/  LDC R22, c[0x0][0x700] ;  /* 0x0001c000ff167b82 */ /* 0x000ea20000000800 */
[-CC-:B----4-:R-:W-:Y:S02]  /*0b60*/  SHF.R.U64 R28, R20, R16.reuse, R13.reuse ;  /* 0x00000010141c7219 */ /* 0x190fe4000000120d */
[----:B------:R-:W-:Y:S02]  /*0b70*/  SHF.R.U32.HI R10, RZ, R16, R13 ;  /* 0x00000010ff0a7219 */ /* 0x000fe4000001160d */
[----:B------:R3:W4:Y:S03]  /*0b80*/  F2I.U32.TRUNC.NTZ R16, R9 ;  /* 0x0000000900107305 */ /* 0x000726000020f000 */
[----:B------:R-:W1:Y:S01]  /*0b90*/  LDC R19, c[0x0][0x748] ;  /* 0x0001d200ff137b82 */ /* 0x000e620000000800 */
[-C--:B0-----:R-:W-:Y:S02]  /*0ba0*/  SHF.R.U64 R30, R28, R15.reuse, R10 ;  /* 0x0000000f1c1e7219 */ /* 0x081fe4000000120a */
[----:B------:R-:W-:-:S02]  /*0bb0*/  SHF.L.U32 R8, R8, R15, RZ ;  /* 0x0000000f08087219 */ /* 0x000fc400000006ff */
[-C--:B------:R-:W-:Y:S02]  /*0bc0*/  SHF.R.U32.HI R10, RZ, R15.reuse, R10 ;  /* 0x0000000fff0a7219 */ /* 0x080fe4000001160a */
[----:B------:R-:W-:Y:S01]  /*0bd0*/  SHF.L.U32 R14, R14, R15, RZ ;  /* 0x0000000f0e0e7219 */ /* 0x000fe200000006ff */
[----:B------:R-:W0:Y:S01]  /*0be0*/  LDC R21, c[0x0][0x738] ;  /* 0x0001ce00ff157b82 */ /* 0x000e220000000800 */
[----:B------:R-:W-:Y:S01]  /*0bf0*/  LOP3.LUT R15, RZ, R8, RZ, 0x33, !PT ;  /* 0x00000008ff0f7212 */ /* 0x000fe200078e33ff */
[----:B------:R-:W-:Y:S02]  /*0c00*/  IMAD.MOV.U32 R8, RZ, RZ, R30 ;  /* 0x000000ffff087224 */ /* 0x000fe400078e001e */
[----:B---3--:R-:W-:-:S04]  /*0c10*/  IMAD.MOV.U32 R9, RZ, RZ, R10 ;  /* 0x000000ffff097224 */ /* 0x008fc800078e000a */
[----:B------:R-:W3:Y:S01]  /*0c20*/  LDC R23, c[0x0][0x710] ;  /* 0x0001c400ff177b82 */ /* 0x000ee20000000800 */
[----:B----4-:R-:W-:Y:S05]  /*0c30*/  @!P0 BRA `(.L_x_7) ;  /* 0x0000000000288947 */ /* 0x010fea0003800000 */
[----:B------:R-:W4:Y:S02]  /*0c40*/  LDC R13, c[0x0][0x74c] ;  /* 0x0001d300ff0d7b82 */ /* 0x000f240000000800 */
[----:B----4-:R-:W-:-:S05]  /*0c50*/  IADD3 R13, P0, R30, R13, RZ ;  /* 0x0000000d1e0d7210 */ /* 0x010fca0007f1e0ff */
        /* <DEDUP_REMOVED lines=8> */
.L_x_7:
[----:B-1----:R-:W-:Y:S01]  /*0ce0*/  SHF.R.U64 R8, R8, R19, R9 ;  /* 0x0000001308087219 */ /* 0x002fe20000001209 */
[----:B--2---:R-:W-:Y:S01]  /*0cf0*/  VIADD R9, R22, 0xffffffff ;  /* 0xffffffff16097836 */ /* 0x004fe20000000000 */
[----:B------:R-:W-:Y:S01]  /*0d00*/  LOP3.LUT R15, R28, R15, RZ, 0xc0, !PT ;  /* 0x0000000f1c0f7212 */ /* 0x000fe200078ec0ff */
[----:B------:R-:W-:Y:S02]  /*0d10*/  IMAD.MOV R16, RZ, RZ, -R16 ;  /* 0x000000ffff107224 */ /* 0x000fe400078e0a10 */
[----:B------:R-:W-:Y:S01]  /*0d20*/  IMAD.MOV R10, RZ, RZ, -R8 ;  /* 0x000000ffff0a7224 */ /* 0x000fe200078e0a08 */
[----:B------:R-:W-:Y:S01]  /*0d30*/  LOP3.LUT R9, R20, R9, RZ, 0xc0, !PT ;  /* 0x0000000914097212 */ /* 0x000fe200078ec0ff */
[----:B------:R-:W-:Y:S02]  /*0d40*/  @P3 IMAD R6, R18, R16, R7 ;  /* 0x0000001012063224 */ /* 0x000fe400078e0207 */
[----:B------:R-:W-:Y:S02]  /*0d50*/  IMAD R15, R14, R8, R15 ;  /* 0x000000080e0f7224 */ /* 0x000fe400078e020f */
[----:B0-----:R-:W-:-:S02]  /*0d60*/  IMAD R7, R10, R21, R30 ;  /* 0x000000150a077224 */ /* 0x001fc400078e021e */
[----:B------:R-:W-:Y:S02]  /*0d70*/  IMAD.MOV.U32 R8, RZ, RZ, 0x1 ;  /* 0x00000001ff087424 */ /* 0x000fe400078e00ff */
[----:B---3--:R-:W-:Y:S02]  /*0d80*/  IMAD R6, R15, R23, R6 ;  /* 0x000000170f067224 */ /* 0x008fe400078e0206 */
[--C-:B------:R-:W-:Y:S01]  /*0d90*/  IMAD R7, R7, R22, R9.reuse ;  /* 0x0000001607077224 */ /* 0x100fe200078e0209 */
[----:B------:R-:W-:Y:S01]  /*0da0*/  PRMT R9, R8, 0x7610, R9 ;  /* 0x0000761008097816 */ /* 0x000fe20000000009 */
[----:B------:R-:W-:-:S03]  /*0db0*/  IMAD.MOV.U32 R11, RZ, RZ, R26 ;  /* 0x000000ffff0b7224 */ /* 0x000fc600078e001a */
[----:B------:R-:W-:Y:S02]  /*0dc0*/  SEL R10, R7, R6, !P3 ;  /* 0x00000006070a7207 */ /* 0x000fe40005800000 */
[----:B------:R-:W-:-:S07]  /*0dd0*/  SEL R8, R6, R7, !P3 ;  /* 0x0000000706087207 */ /* 0x000fce0005800000 */
.L_x_5:
[----:B------:R-:W-:-:S08]  /*0de0*/  NOP ;  /* 0x0000000000007918 */ /* 0x000fd00000000000 */
[----:B------:R-:W0:Y:S02]  /*0df0*/  USETMAXREG.TRY_ALLOC.CTAPOOL UP0, 0xe8 ;  /* 0x000000e8000079c8 */ /* 0x000e240008000600 */
[----:B0-----:R-:W-:-:S13]  /*0e00*/  PLOP3.LUT P0, PT, PT, PT, UP0, 0x80, 0x0 ;  /* 0x000000000000781c */ /* 0x001fda0003f0f008 */
[----:B------:R-:W-:Y:S05]  /*0e10*/  @!P0 BRA `(.L_x_5) ;  /* 0xfffffffc00f08947 */ /* 0x000fea000383ffff */
[----:B------:R-:W-:Y:S01]  /*0e20*/  ULDC.64 UR4, c[0x0][0x698] ;  /* 0x0001a60000047ab9 */ /* 0x000fe20000000a00 */
[----:B------:R-:W-:Y:S01]  /*0e30*/  ULDC.64 UR16, c[0x0][0x208] ;  /* 0x0000820000107ab9 */ /* 0x000fe20000000a00 */
[----:B------:R-:W-:-:S04]  /*0e40*/  ISETP.NE.U32.AND P0, PT, RZ, UR4, PT ;  /* 0x00000004ff007c0c */ /* 0x000fc8000bf05070 */
[----:B------:R-:W-:-:S13]  /*0e50*/  ISETP.NE.AND.EX P0, PT, RZ, UR5, PT, P0 ;  /* 0x00000005ff007c0c */ /* 0x000fda000bf05300 */
[----:B------:R-:W-:Y:S05]  /*0e60*/  @!P0 BRA `(.L_x_8) ;  /* 0x00000000001c8947 */ /* 0x000fea0003800000 */
[----:B------:R-:W0:Y:S02]  /*0e70*/  LDC.64 R6, c[0x0][0x698] ;  /* 0x0001a600ff067b82 */ /* 0x000e240000000a00 */
[----:B0-----:R-:W2:Y:S02]  /*0e80*/  LDG.E.64 R6, desc[UR16][R6.64] ;  /* 0x0000001006067981 */ /* 0x001ea4000c1e1b00 */
[----:B--2---:R-:W-:-:S04]  /*0e90*/  ISETP.NE.U32.AND P0, PT, R6, RZ, PT ;  /* 0x000000ff0600720c */ /* 0x004fc80003f05070 */
[----:B------:R-:W-:-:S13]  /*0ea0*/  ISETP.NE.AND.EX P0, PT, R7, RZ, PT, P0 ;  /* 0x000000ff0700720c */ /* 0x000fda0003f05300 */
[----:B------:R-:W-:Y:S05]  /*0eb0*/  @!P0 BRA `(.L_x_8) ;  /* 0x0000000000088947 */ /* 0x000fea0003800000 */
[----:B------:R0:W5:Y:S01]  /*0ec0*/  LD.E R12, desc[UR16][R6.64] ;  /* 0x00000010060c7980 */ /* 0x000162000c101900 */
[----:B------:R-:W-:Y:S05]  /*0ed0*/  BRA `(.L_x_9) ;  /* 0x0000000000207947 */ /* 0x000fea0003800000 */
.L_x_8:
[----:B------:R-:W-:Y:S02]  /*0ee0*/  ULDC.64 UR4, c[0x0][0x688] ;  /* 0x0001a20000047ab9 */ /* 0x000fe40000000a00 */
[----:B------:R-:W-:-:S04]  /*0ef0*/  ISETP.NE.U32.AND P0, PT, RZ, UR4, PT ;  /* 0x00000004ff007c0c */ /* 0x000fc8000bf05070 */
[----:B------:R-:W-:-:S13]  /*0f00*/  ISETP.NE.AND.EX P0, PT, RZ, UR5, PT, P0 ;  /* 0x00000005ff007c0c */ /* 0x000fda000bf05300 */
[----:B------:R-:W-:Y:S05]  /*0f10*/  @!P0 BRA `(.L_x_10) ;  /* 0x00000000000c8947 */ /* 0x000fea0003800000 */
[----:B------:R-:W0:Y:S02]  /*0f20*/  LDC.64 R12, c[0x0][0x688] ;  /* 0x0001a200ff0c7b82 */ /* 0x000e240000000a00 */
[----:B0-----:R1:W5:Y:S01]  /*0f30*/  LDG.E R12, desc[UR16][R12.64] ;  /* 0x000000100c0c7981 */ /* 0x001362000c1e1900 */
[----:B------:R-:W-:Y:S05]  /*0f40*/  BRA `(.L_x_9) ;  /* 0x0000000000047947 */ /* 0x000fea0003800000 */
.L_x_10:
[----:B------:R-:W2:Y:S02]  /*0f50*/  LDC R12, c[0x0][0x680] ;  /* 0x0001a000ff0c7b82 */ /* 0x000ea40000000800 */
.L_x_9:
[----:B------:R-:W-:Y:S02]  /*0f60*/  ULDC.64 UR4, c[0x0][0x6a0] ;  /* 0x0001a80000047ab9 */ /* 0x000fe40000000a00 */
[----:B------:R-:W-:-:S04]  /*0f70*/  ISETP.NE.U32.AND P0, PT, RZ, UR4, PT ;  /* 0x00000004ff007c0c */ /* 0x000fc8000bf05070 */
[----:B------:R-:W-:-:S13]  /*0f80*/  ISETP.NE.AND.EX P0, PT, RZ, UR5, PT, P0 ;  /* 0x00000005ff007c0c */ /* 0x000fda000bf05300 */
[----:B------:R-:W-:Y:S05]  /*0f90*/  @!P0 BRA `(.L_x_11) ;  /* 0x00000000001c8947 */ /* 0x000fea0003800000 */
[----:B0-----:R-:W0:Y:S02]  /*0fa0*/  LDC.64 R6, c[0x0][0x6a0] ;  /* 0x0001a800ff067b82 */ /* 0x001e240000000a00 */
[----:B0-----:R-:W3:Y:S02]  /*0fb0*/  LDG.E.64 R6, desc[UR16][R6.64] ;  /* 0x0000001006067981 */ /* 0x001ee4000c1e1b00 */
[----:B---3--:R-:W-:-:S04]  /*0fc0*/  ISETP.NE.U32.AND P0, PT, R6, RZ, PT ;  /* 0x000000ff0600720c */ /* 0x008fc80003f05070 */
[----:B------:R-:W-:-:S13]  /*0fd0*/  ISETP.NE.AND.EX P0, PT, R7, RZ, PT, P0 ;  /* 0x000000ff0700720c */ /* 0x000fda0003f05300 */
[----:B------:R-:W-:Y:S05]  /*0fe0*/  @!P0 BRA `(.L_x_11) ;  /* 0x0000000000088947 */ /* 0x000fea0003800000 */
[----:B------:R0:W5:Y:S01]  /*0ff0*/  LD.E R16, desc[UR16][R6.64] ;  /* 0x0000001006107980 */ /* 0x000162000c101900 */
[----:B------:R-:W-:Y:S05]  /*1000*/  BRA `(.L_x_12) ;  /* 0x0000000000207947 */ /* 0x000fea0003800000 */
.L_x_11:
[----:B------:R-:W-:Y:S02]  /*1010*/  ULDC.64 UR4, c[0x0][0x690] ;  /* 0x0001a40000047ab9 */ /* 0x000fe40000000a00 */
[----:B------:R-:W-:-:S04]  /*1020*/  ISETP.NE.U32.AND P0, PT, RZ, UR4, PT ;  /* 0x00000004ff007c0c */ /* 0x000fc8000bf05070 */
[----:B------:R-:W-:-:S13]  /*1030*/  ISETP.NE.AND.EX P0, PT, RZ, UR5, PT, P0 ;  /* 0x00000005ff007c0c */ /* 0x000fda000bf05300 */
[----:B------:R-:W-:Y:S05]  /*1040*/  @!P0 BRA `(.L_x_13) ;  /* 0x00000000000c8947 */ /* 0x000fea0003800000 */
[----:B------:R-:W3:Y:S02]  /*1050*/  LDC.64 R16, c[0x0][0x690] ;  /* 0x0001a400ff107b82 */ /* 0x000ee40000000a00 */
[----:B---3--:R3:W5:Y:S01]  /*1060*/  LDG.E R16, desc[UR16][R16.64] ;  /* 0x0000001010107981 */ /* 0x008762000c1e1900 */
[----:B------:R-:W-:Y:S05]  /*1070*/  BRA `(.L_x_12) ;  /* 0x0000000000047947 */ /* 0x000fea0003800000 */
.L_x_13:
[----:B------:R-:W4:Y:S02]  /*1080*/  LDC R16, c[0x0][0x684] ;  /* 0x0001a100ff107b82 */ /* 0x000f240000000800 */
.L_x_12:
[----:B------:R-:W-:-:S13]  /*1090*/  LOP3.LUT P0, RZ, R9, 0xff, RZ, 0xc0, !PT ;  /* 0x000000ff09ff7812 */ /* 0x000fda000780c0ff */
[----:B------:R-:W-:Y:S05]  /*10a0*/  @!P0 EXIT ;  /* 0x000000000000894d */ /* 0x000fea0003800000 */
[----:B------:R-:W-:Y:S01]  /*10b0*/  ULDC UR4, c[0x0][0x28c] ;  /* 0x0000a30000047ab9 */ /* 0x000fe20000000800 */
[----:B------:R-:W-:Y:S01]  /*10c0*/  LOP3.LUT R90, R4, 0x1, RZ, 0xfc, !PT ;  /* 0x00000001045a7812 */ /* 0x000fe200078efcff */
[----:B------:R-:W-:-:S04]  /*10d0*/  UIADD3 UR4, UR4, 0x3f, URZ ;  /* 0x0000003f04047890 */ /* 0x000fc8000fffe03f */
[----:B------:R-:W-:-:S04]  /*10e0*/  USHF.R.S32.HI UR5, URZ, 0x1f, UR4 ;  /* 0x0000001f3f057899 */ /* 0x000fc80008011404 */
[----:B------:R-:W-:-:S03]  /*10f0*/  ULEA.HI UR5, UR5, UR4, URZ, 0x6 ;  /* 0x0000000405057291 */ /* 0x000fc6000f8f303f */
[----:B------:R-:W-:Y:S01]  /*1100*/  UMOV UR4, URZ ;  /* 0x0000003f00047c82 */ /* 0x000fe20008000000 */
[----:B------:R-:W-:-:S03]  /*1110*/  USHF.R.S32.HI UR8, URZ, 0x6, UR5 ;  /* 0x000000063f087899 */ /* 0x000fc60008011405 */
[----:B------:R-:W-:-:S09]  /*1120*/  UMOV UR5, URZ ;  /* 0x0000003f00057c82 */ /* 0x000fd20008000000 */
.L_x_152:
[----:B0-----:R-:W-:Y:S01]  /*1130*/  LOP3.LUT R6, R0, 0x80, RZ, 0xc0, !PT ;  /* 0x0000008000067812 */ /* 0x001fe200078ec0ff */
[----:B------:R-:W-:Y:S01]  /*1140*/  UMOV UR6, URZ ;  /* 0x0000003f00067c82 */ /* 0x000fe20008000000 */
[----:B------:R-:W-:Y:S01]  /*1150*/  IMAD.MOV.U32 R173, RZ, RZ, RZ ;  /* 0x000000ffffad7224 */ /* 0x000fe200078e00ff */
[----:B------:R-:W-:Y:S02]  /*1160*/  CS2R R22, SRZ ;  /* 0x0000000000167805 */ /* 0x000fe4000001ff00 */
[----:B------:R-:W-:Y:S01]  /*1170*/  SHF.R.U32.HI R7, RZ, 0x7, R6 ;  /* 0x00000007ff077819 */ /* 0x000fe20000011606 */
[----:B--2---:R-:W-:Y:S01]  /*1180*/  IMAD.MOV.U32 R171, RZ, RZ, RZ ;  /* 0x000000ffffab7224 */ /* 0x004fe200078e00ff */
[----:B------:R-:W-:Y:S01]  /*1190*/  VIMNMX R6, RZ, UR8, PT ;  /* 0x00000008ff067c48 */ /* 0x000fe2000bfe0100 */
[----:B------:R-:W-:Y:S01]  /*11a0*/  IMAD.MOV.U32 R169, RZ, RZ, RZ ;  /* 0x000000ffffa97224 */ /* 0x000fe200078e00ff */
[----:B------:R-:W-:Y:S01]  /*11b0*/  CS2R R20, SRZ ;  /* 0x0000000000147805 */ /* 0x000fe2000001ff00 */
[----:B------:R-:W-:Y:S01]  /*11c0*/  IMAD.MOV.U32 R167, RZ, RZ, RZ ;  /* 0x000000ffffa77224 */ /* 0x000fe200078e00ff */
[----:B------:R-:W0:Y:S01]  /*11d0*/  SHFL.IDX PT, R7, R7, RZ, 0x1f ;  /* 0x00001fff07077589 */ /* 0x000e2200000e0000 */
[----:B------:R-:W-:Y:S01]  /*11e0*/  IADD3 R6, -R6, UR8, RZ ;  /* 0x0000000806067c10 */ /* 0x000fe2000fffe1ff */
[----:B------:R-:W-:Y:S01]  /*11f0*/  IMAD.MOV.U32 R165, RZ, RZ, RZ ;  /* 0x000000ffffa57224 */ /* 0x000fe200078e00ff */
[----:B---3--:R-:W-:Y:S01]  /*1200*/  CS2R R18, SRZ ;  /* 0x0000000000127805 */ /* 0x008fe2000001ff00 */
[----:B------:R-:W-:Y:S01]  /*1210*/  IMAD.MOV.U32 R163, RZ, RZ, RZ ;  /* 0x000000ffffa37224 */ /* 0x000fe200078e00ff */
[----:B------:R-:W-:Y:S01]  /*1220*/  ISETP.GE.AND P0, PT, R6, 0x1, PT ;  /* 0x000000010600780c */ /* 0x000fe20003f06270 */
[----:B------:R-:W-:Y:S01]  /*1230*/  IMAD.MOV.U32 R161, RZ, RZ, RZ ;  /* 0x000000ffffa17224 */ /* 0x000fe200078e00ff */
[----:B------:R-:W-:Y:S01]  /*1240*/  CS2R R24, SRZ ;  /* 0x0000000000187805 */ /* 0x000fe2000001ff00 */
        /* <DEDUP_REMOVED lines=9> */
[----:B----4-:R-:W-:Y:S01]  /*12e0*/  CS2R R34, SRZ ;  /* 0x0000000000227805 */ /* 0x010fe2000001ff00 */
[----:B------:R-:W-:Y:S01]  /*12f0*/  IMAD.MOV.U32 R149, RZ, RZ, RZ ;  /* 0x000000ffff957224 */ /* 0x000fe200078e00ff */
[----:B------:R-:W-:Y:S01]  /*1300*/  CS2R R36, SRZ ;  /* 0x0000000000247805 */ /* 0x000fe2000001ff00 */
[----:B------:R-:W-:Y:S01]  /*1310*/  IMAD.MOV.U32 R147, RZ, RZ, RZ ;  /* 0x000000ffff937224 */ /* 0x000fe200078e00ff */
[----:B-1----:R-:W-:Y:S01]  /*1320*/  CS2R R38, SRZ ;  /* 0x0000000000267805 */ /* 0x002fe2000001ff00 */
[----:B------:R-:W-:Y:S01]  /*1330*/  IMAD.MOV.U32 R145, RZ, RZ, RZ ;  /* 0x000000ffff917224 */ /* 0x000fe200078e00ff */
[----:B------:R-:W-:-:S02]  /*1340*/  CS2R R40, SRZ ;  /* 0x0000000000287805 */ /* 0x000fc4000001ff00 */
[----:B0-----:R-:W-:Y:S01]  /*1350*/  R2UR UR7, R7 ;  /* 0x00000000070772ca */ /* 0x001fe200000e0000 */
[----:B------:R-:W-:Y:S01]  /*1360*/  IMAD.MOV.U32 R143, RZ, RZ, RZ ;  /* 0x000000ffff8f7224 */ /* 0x000fe200078e00ff */
[----:B-----5:R-:W-:Y:S01]  /*1370*/  CS2R R42, SRZ ;  /* 0x00000000002a7805 */ /* 0x020fe2000001ff00 */
        /* <DEDUP_REMOVED lines=44> */
[----:B------:R-:W-:-:S02]  /*1640*/  IMAD.MOV.U32 R97, RZ, RZ, RZ ;  /* 0x000000ffff617224 */ /* 0x000fc400078e00ff */
[----:B------:R-:W-:Y:S02]  /*1650*/  IMAD.MOV.U32 R95, RZ, RZ, RZ ;  /* 0x000000ffff5f7224 */ /* 0x000fe400078e00ff */
[----:B------:R-:W-:Y:S02]  /*1660*/  IMAD.MOV.U32 R93, RZ, RZ, RZ ;  /* 0x000000ffff5d7224 */ /* 0x000fe400078e00ff */
[----:B------:R-:W-:Y:S02]  /*1670*/  IMAD.MOV.U32 R91, RZ, RZ, RZ ;  /* 0x000000ffff5b7224 */ /* 0x000fe400078e00ff */
[----:B------:R-:W-:Y:S02]  /*1680*/  IMAD.MOV.U32 R89, RZ, RZ, RZ ;  /* 0x000000ffff597224 */ /* 0x000fe400078e00ff */
[----:B---3--:R-:W-:Y:S02]  /*1690*/  IMAD.MOV.U32 R17, RZ, RZ, RZ ;  /* 0x000000ffff117224 */ /* 0x008fe400078e00ff */
[----:B------:R-:W-:-:S02]  /*16a0*/  IMAD.MOV.U32 R15, RZ, RZ, RZ ;  /* 0x000000ffff0f7224 */ /* 0x000fc400078e00ff */
[----:B-1----:R-:W-:Y:S02]  /*16b0*/  IMAD.MOV.U32 R13, RZ, RZ, RZ ;  /* 0x000000ffff0d7224 */ /* 0x002fe400078e00ff */
[----:B------:R-:W-:Y:S02]  /*16c0*/  IMAD.MOV.U32 R177, RZ, RZ, RZ ;  /* 0x000000ffffb17224 */ /* 0x000fe400078e00ff */
[----:B------:R-:W-:Y:S02]  /*16d0*/  IMAD.MOV.U32 R175, RZ, RZ, RZ ;  /* 0x000000ffffaf7224 */ /* 0x000fe400078e00ff */
[----:B------:R-:W-:Y:S02]  /*16e0*/  IMAD.MOV.U32 R179, RZ, RZ, RZ ;  /* 0x000000ffffb37224 */ /* 0x000fe400078e00ff */
[----:B------:R-:W-:Y:S02]  /*16f0*/  IMAD.MOV.U32 R181, RZ, RZ, RZ ;  /* 0x000000ffffb57224 */ /* 0x000fe400078e00ff */
[----:B------:R-:W-:-:S02]  /*1700*/  IMAD.MOV.U32 R183, RZ, RZ, RZ ;  /* 0x000000ffffb77224 */ /* 0x000fc400078e00ff */
[----:B------:R-:W-:Y:S02]  /*1710*/  IMAD.MOV.U32 R185, RZ, RZ, RZ ;  /* 0x000000ffffb97224 */ /* 0x000fe400078e00ff */
[----:B------:R-:W-:Y:S02]  /*1720*/  IMAD.MOV.U32 R187, RZ, RZ, RZ ;  /* 0x000000ffffbb7224 */ /* 0x000fe400078e00ff */
[----:B------:R-:W-:Y:S02]  /*1730*/  IMAD.MOV.U32 R189, RZ, RZ, RZ ;  /* 0x000000ffffbd7224 */ /* 0x000fe400078e00ff */
[----:B------:R-:W-:Y:S02]  /*1740*/  IMAD.MOV.U32 R197, RZ, RZ, RZ ;  /* 0x000000ffffc57224 */ /* 0x000fe400078e00ff */
[----:B------:R-:W-:Y:S02]  /*1750*/  IMAD.MOV.U32 R195, RZ, RZ, RZ ;  /* 0x000000ffffc37224 */ /* 0x000fe400078e00ff */
[----:B------:R-:W-:-:S02]  /*1760*/  IMAD.MOV.U32 R193, RZ, RZ, RZ ;  /* 0x000000ffffc17224 */ /* 0x000fc400078e00ff */
[----:B------:R-:W-:Y:S01]  /*1770*/  IMAD.MOV.U32 R191, RZ, RZ, RZ ;  /* 0x000000ffffbf7224 */ /* 0x000fe200078e00ff */
[----:B------:R-:W-:Y:S06]  /*1780*/  @!P0 BRA `(.L_x_14) ;  /* 0x0000000800588947 */ /* 0x000fec0003800000 */
[----:B------:R-:W0:Y:S01]  /*1790*/  S2UR UR10, SR_CgaCtaId ;  /* 0x00000000000a79c3 */ /* 0x000e220000008800 */
[----:B------:R-:W-:Y:S01]  /*17a0*/  ULEA.HI UR6, UR7, UR7, URZ, 0x1 ;  /* 0x0000000707067291 */ /* 0x000fe2000f8f083f */
[----:B------:R-:W-:Y:S01]  /*17b0*/  IMAD.MOV.U32 R173, RZ, RZ, RZ ;  /* 0x000000ffffad7224 */ /* 0x000fe200078e00ff */
[----:B------:R-:W-:Y:S01]  /*17c0*/  UMOV UR9, 0x400 ;  /* 0x0000040000097882 */ /* 0x000fe20000000000 */
[----:B------:R-:W-:Y:S01]  /*17d0*/  IMAD.U32 R92, RZ, RZ, UR4 ;  /* 0x00000004ff5c7e24 */ /* 0x000fe2000f8e00ff */
[----:B------:R-:W-:Y:S02]  /*17e0*/  ULOP3.LUT UR6, UR6, 0x1ffffe, URZ, 0xc0, !UPT ;  /* 0x001ffffe06067892 */ /* 0x000fe4000f8ec03f */
[----:B------:R-:W-:Y:S02]  /*17f0*/  UPLOP3.LUT UP0, UPT, UPT, UPT, UPT, 0x40, 0x0 ;  /* 0x000000000000789c */ /* 0x000fe40003f0e870 */
[----:B------:R-:W-:Y:S01]  /*1800*/  UIADD3 UR6, UR7, -UR6, URZ ;  /* 0x8000000607067290 */ /* 0x000fe2000fffe03f */
[----:B------:R-:W-:Y:S01]  /*1810*/  UMOV UR11, UR5 ;  /* 0x00000005000b7c82 */ /* 0x000fe20008000000 */
[----:B------:R-:W-:Y:S01]  /*1820*/  ULDC UR19, c[0x0][0x644] ;  /* 0x0001910000137ab9 */ /* 0x000fe20000000800 */
[----:B0-----:R-:W-:-:S03]  /*1830*/  ULEA UR9, UR10, UR9, 0x18 ;  /* 0x000000090a097291 */ /* 0x001fc6000f8ec03f */
[----:B------:R-:W-:Y:S01]  /*1840*/  UMOV UR10, UR5 ;  /* 0x00000005000a7c82 */ /* 0x000fe20008000000 */
[----:B------:R-:W-:-:S04]  /*1850*/  ULEA UR6, UR6, UR9, 0xb ;  /* 0x0000000906067291 */ /* 0x000fc8000f8e583f */
[----:B------:R-:W-:-:S04]  /*1860*/  UIADD3 UR6, UR6, 0x200, URZ ;  /* 0x0000020006067890 */ /* 0x000fc8000fffe03f */
[----:B------:R-:W-:-:S03]  /*1870*/  USHF.R.U32.HI UR7, URZ, 0x4, UR6 ;  /* 0x000000043f077899 */ /* 0x000fc60008011606 */
[----:B------:R-:W-:Y:S01]  /*1880*/  UMOV UR6, URZ ;  /* 0x0000003f00067c82 */ /* 0x000fe20008000000 */
[----:B------:R-:W-:-:S03]  /*1890*/  ULOP3.LUT UR9, UR7, 0x3fff, URZ, 0xc0, !UPT ;  /* 0x00003fff07097892 */ /* 0x000fc6000f8ec03f */
[----:B------:R-:W-:-:S09]  /*18a0*/  UMOV UR7, URZ ;  /* 0x0000003f00077c82 */ /* 0x000fd20008000000 */
.L_x_22:
[----:B------:R-:W-:-:S13]  /*18b0*/  ISETP.NE.AND P1, PT, R90, 0x3, PT ;  /* 0x000000035a00780c */ /* 0x000fda0003f25270 */
[----:B01----:R-:W-:Y:S05]  /*18c0*/  @!P1 BRA `(.L_x_15) ;  /* 0x0000000000049947 */ /* 0x003fea0003800000 */
[----:B------:R-:W-:Y:S01]  /*18d0*/  BPT.TRAP 0x1 ;  /* 0x000000040000795c */ /* 0x000fe20000300000 */
.L_x_15:
[----:B------:R-:W0:Y:S01]  /*18e0*/  S2UR UR13, SR_CgaCtaId ;  /* 0x00000000000d79c3 */ /* 0x000e220000008800 */
[----:B------:R-:W-:Y:S01]  /*18f0*/  UMOV UR12, 0x400 ;  /* 0x00000400000c7882 */ /* 0x000fe20000000000 */
[----:B------:R-:W-:Y:S01]  /*1900*/  SHF.L.U32 R9, R92, 0x1f, RZ ;  /* 0x0000001f5c097819 */ /* 0x000fe200000006ff */
[----:B0-----:R-:W-:-:S04]  /*1910*/  ULEA UR18, UR13, UR12, 0x18 ;  /* 0x0000000c0d127291 */ /* 0x001fc8000f8ec03f */
[----:B------:R-:W-:-:S09]  /*1920*/  ULEA UR12, UR10, UR18, 0x3 ;  /* 0x000000120a0c7291 */ /* 0x000fd2000f8e183f */
[----:B------:R0:W1:Y:S01]  /*1930*/  SYNCS.PHASECHK.TRANS64.TRYWAIT P0, [UR12], R9 ;  /* 0x00000009ff0075a7 */ /* 0x000062000800014c */
[----:B------:R-:W-:Y:S05]  /*1940*/  @!P1 BRA `(.L_x_16) ;  /* 0x0000000000049947 */ /* 0x000fea0003800000 */
[----:B------:R-:W-:Y:S01]  /*1950*/  BPT.TRAP 0x1 ;  /* 0x000000040000795c */ /* 0x000fe20000300000 */
.L_x_16:
[C---:B------:R-:W-:Y:S02]  /*1960*/  IMAD.SHL.U32 R7, R0.reuse, 0x20, RZ ;  /* 0x0000002000077824 */ /* 0x040fe400078e00ff */
[C---:B------:R-:W-:Y:S02]  /*1970*/  IMAD.SHL.U32 R14, R0.reuse, 0x200, RZ ;  /* 0x00000200000e7824 */ /* 0x040fe400078e00ff */
[----:B------:R-:W-:Y:S01]  /*1980*/  IMAD.SHL.U32 R88, R0, 0x10, RZ ;  /* 0x0000001000587824 */ /* 0x000fe200078e00ff */
[----:B------:R-:W-:-:S04]  /*1990*/  LOP3.LUT R7, R7, 0x1c00, RZ, 0xc0, !PT ;  /* 0x00001c0007077812 */ /* 0x000fc800078ec0ff */
[----:B------:R-:W-:Y:S01]  /*19a0*/  LOP3.LUT R7, R7, 0x200, R14, 0xf8, !PT ;  /* 0x0000020007077812 */ /* 0x000fe200078ef80e */
[----:B------:R-:W-:-:S03]  /*19b0*/  IMAD.U32 R14, RZ, RZ, UR10 ;  /* 0x0000000aff0e7e24 */ /* 0x000fc6000f8e00ff */
[----:B------:R-:W-:-:S04]  /*19c0*/  LOP3.LUT R7, R7, 0x1c0, R88, 0xf8, !PT ;  /* 0x000001c007077812 */ /* 0x000fc800078ef858 */
[----:B------:R-:W-:-:S04]  /*19d0*/  LOP3.LUT R7, R7, 0x20, R88, 0xf8, !PT ;  /* 0x0000002007077812 */ /* 0x000fc800078ef858 */
[----:B------:R-:W-:-:S05]  /*19e0*/  SHF.R.U32.HI R7, RZ, 0x3, R7 ;  /* 0x00000003ff077819 */ /* 0x000fca0000011607 */
[----:B------:R-:W-:Y:S01]  /*19f0*/  IMAD R7, R14, 0x400, R7 ;  /* 0x000004000e077824 */ /* 0x000fe200078e0207 */
[----:B-1----:R-:W-:Y:S06]  /*1a00*/  @P0 BRA `(.L_x_17) ;  /* 0x0000000000080947 */ /* 0x002fec0003800000 */
[----:B------:R-:W1:Y:S02]  /*1a10*/  SYNCS.PHASECHK.TRANS64.TRYWAIT P0, [UR12], R9 ;  /* 0x00000009ff0075a7 */ /* 0x000e64000800014c */
[----:B-1----:R-:W-:Y:S05]  /*1a20*/  @!P0 BRA `(.L_x_18) ;  /* 0x0000007c00488947 */ /* 0x002fea0003800000 */
.L_x_17:
[----:B------:R-:W3:Y:S01]  /*1a30*/  LDS R88, [R7+UR18+0x33200] ;  /* 0x0332001207587984 */ /* 0x000ee20008000800 */
[----:B------:R-:W-:Y:S02]  /*1a40*/  UIADD3 UR12, UR18, 0x11200, URZ ;  /* 0x00011200120c7890 */ /* 0x000fe4000fffe03f */
[----:B------:R-:W-:Y:S02]  /*1a50*/  USEL UR7, UR7, URZ, !UP0 ;  /* 0x0000003f07077287 */ /* 0x000fe4000c000000 */
[----:B------:R-:W-:Y:S02]  /*1a60*/  USHF.R.U32.HI UR12, URZ, 0x4, UR12 ;  /* 0x000000043f0c7899 */ /* 0x000fe4000801160c */
[----:B------:R-:W-:Y:S02]  /*1a70*/  ULOP3.LUT UR13, UR9, 0x10000, URZ, 0xfc, !UPT ;  /* 0x00010000090d7892 */ /* 0x000fe4000f8efc3f */
[----:B------:R-:W-:Y:S02]  /*1a80*/  ULOP3.LUT UR12, UR12, 0x3fff, URZ, 0xc0, !UPT ;  /* 0x00003fff0c0c7892 */ /* 0x000fe4000f8ec03f */
[----:B------:R-:W-:-:S02]  /*1a90*/  UISETP.NE.U32.AND UP0, UPT, UR7, URZ, UPT ;  /* 0x0000003f0700728c */ /* 0x000fc4000bf05070 */
[----:B------:R-:W-:Y:S02]  /*1aa0*/  ULOP3.LUT UR14, UR12, 0x10000, URZ, 0xfc, !UPT ;  /* 0x000100000c0e7892 */ /* 0x000fe4000f8efc3f */
[----:B------:R-:W-:Y:S02]  /*1ab0*/  ULEA UR12, UR10, UR13, 0x8 ;  /* 0x0000000d0a0c7291 */ /* 0x000fe4000f8e403f */
[----:B------:R-:W-:Y:S01]  /*1ac0*/  ULEA UR14, UR10, UR14, 0x9 ;  /* 0x0000000e0a0e7291 */ /* 0x000fe2000f8e483f */
[----:B------:R-:W-:Y:S01]  /*1ad0*/  UMOV UR13, 0xc0000010 ;  /* 0xc0000010000d7882 */ /* 0x000fe20000000000 */
[----:B------:R-:W-:Y:S01]  /*1ae0*/  UMOV UR15, 0x80000020 ;  /* 0x80000020000f7882 */ /* 0x000fe20000000000 */
[----:B------:R-:W-:Y:S01]  /*1af0*/  UIADD3 UR6, UR6, 0x1, URZ ;  /* 0x0000000106067890 */ /* 0x000fe2000fffe03f */
[----:B---3--:R-:W-:-:S06]  /*1b00*/  WARPGROUP.ARRIVE ;  /* 0x00000000000079c5 */ /* 0x008fcc0000000000 */
[----:B------:R-:W-:Y:S01]  /*1b10*/  QGMMA.SP.64x128x64.F32.E4M3.E4M3 R24, gdesc[UR12], R24, UP0, R88, gsb0 ;  /* 0x05e058000c1879f3 */ /* 0x000fe2000b800a18 */
[----:B------:R-:W-:-:S04]  /*1b20*/  UISETP.NE.AND UP0, UPT, UR6, UR19, UPT ;  /* 0x000000130600728c */ /* 0x000fc8000bf05270 */
[----:B------:R-:W-:-:S04]  /*1b30*/  USEL UR7, URZ, 0x1, UP0 ;  /* 0x000000013f077887 */ /* 0x000fc80008000000 */
[----:B------:R-:W-:-:S06]  /*1b40*/  UISETP.NE.AND UP0, UPT, UR7, URZ, UPT ;  /* 0x0000003f0700728c */ /* 0x000fcc000bf05270 */
[----:B------:R-:W-:Y:S01]  /*1b50*/  PLOP3.LUT P0, PT, PT, PT, UP0, 0x80, 0x0 ;  /* 0x000000000000781c */ /* 0x000fe20003f0f008 */
[----:B------:R-:W-:-:S12]  /*1b60*/  WARPGROUP.DEPBAR.LE gsb0, 0x0 ;  /* 0x00008000000079c5 */ /* 0x000fd80000010000 */
[----:B------:R-:W-:Y:S05]  /*1b70*/  @!P0 BRA `(.L_x_19) ;  /* 0x0000000400088947 */ /* 0x000fea0003800000 */
[----:B------:R-:W-:Y:S01]  /*1b80*/  FADD R191, R24, R191 ;  /* 0x000000bf18bf7221 */ /* 0x000fe20000000000 */
[----:B------:R-:W-:-:S01]  /*1b90*/  FADD R18, R25, R18 ;  /* 0x0000001219127221 */ /* 0x000fc20000000000 */
        /* <DEDUP_REMOVED lines=62> */
[----:B------:R-:W-:-:S02]  /*1f80*/  WARPGROUP.DEPBAR.LE gsb0, 0x0 ;  /* 0x00008000000079c5 */ /* 0x000fc40000010000 */
[----:B------:R-:W-:-:S05]  /*1f90*/  UMOV UR6, URZ ;  /* 0x0000003f00067c82 */ /* 0x000fca0008000000 */
.L_x_19:
[----:B------:R-:W-:Y:S05]  /*1fa0*/  @!P1 BRA `(.L_x_20) ;  /* 0x0000000000049947 */ /* 0x000fea0003800000 */
[----:B------:R-:W-:Y:S01]  /*1fb0*/  BPT.TRAP 0x1 ;  /* 0x000000040000795c */ /* 0x000fe20000300000 */
.L_x_20:
[----:B------:R-:W-:Y:S01]  /*1fc0*/  ULEA UR7, UR11, UR18, 0x3 ;  /* 0x000000120b077291 */ /* 0x000fe2000f8e183f */
[----:B------:R-:W-:-:S03]  /*1fd0*/  ISETP.GT.U32.AND P0, PT, R4, 0x1, PT ;  /* 0x000000010400780c */ /* 0x000fc60003f04070 */
[----:B------:R-:W-:-:S04]  /*1fe0*/  UIADD3 UR7, UR7, 0x88, URZ ;  /* 0x0000008807077890 */ /* 0x000fc8000fffe03f */
[----:B------:R-:W-:-:S09]  /*1ff0*/  UPRMT UR7, URZ, 0x654, UR7 ;  /* 0x000006543f077896 */ /* 0x000fd20008000007 */
[----:B------:R-:W-:Y:S01]  /*2000*/  SYNCS.ARRIVE.TRANS64.RED.A1T0 RZ, [UR7], RZ ;  /* 0x000000ffffff79a7 */ /* 0x000fe20008100407 */
[----:B------:R-:W-:Y:S05]  /*2010*/  @P0 BRA `(.L_x_21) ;  /* 0x0000000000040947 */ /* 0x000fea0003800000 */
[----:B------:R-:W-:Y:S01]  /*2020*/  BPT.TRAP 0x1 ;  /* 0x000000040000795c */ /* 0x000fe20000300000 */
.L_x_21:
[----:B------:R-:W-:Y:S01]  /*2030*/  UIADD3 UR10, UR10, 0x1, URZ ;  /* 0x000000010a0a7890 */ /* 0x000fe2000fffe03f */
[C---:B------:R-:W-:Y:S01]  /*2040*/  ISETP.GT.AND P0, PT, R6.reuse, 0x1, PT ;  /* 0x000000010600780c */ /* 0x040fe20003f04270 */
[----:B------:R-:W-:Y:S01]  /*2050*/  UIADD3 UR11, UR11, 0x1, URZ ;  /* 0x000000010b0b7890 */ /* 0x000fe2000fffe03f */
[----:B------:R-:W-:Y:S01]  /*2060*/  VIADD R6, R6, 0xffffffff ;  /* 0xffffffff06067836 */ /* 0x000fe20000000000 */
[----:B------:R-:W-:Y:S02]  /*2070*/  UISETP.NE.AND UP1, UPT, UR10, 0x11, UPT ;  /* 0x000000110a00788c */ /* 0x000fe4000bf25270 */
[----:B------:R-:W-:Y:S02]  /*2080*/  UISETP.NE.AND UP2, UPT, UR11, 0x11, UPT ;  /* 0x000000110b00788c */ /* 0x000fe4000bf45270 */
[----:B------:R-:W-:Y:S02]  /*2090*/  USEL UR7, URZ, 0x1, UP1 ;  /* 0x000000013f077887 */ /* 0x000fe40008800000 */
[----:B------:R-:W-:-:S02]  /*20a0*/  USEL UR10, UR10, URZ, UP1 ;  /* 0x0000003f0a0a7287 */ /* 0x000fc40008800000 */
[----:B------:R-:W-:Y:S02]  /*20b0*/  USEL UR11, UR11, URZ, UP2 ;  /* 0x0000003f0b0b7287 */ /* 0x000fe40009000000 */
[----:B------:R-:W-:Y:S01]  /*20c0*/  LOP3.LUT R92, R92, UR7, RZ, 0x3c, !PT ;  /* 0x000000075c5c7c12 */ /* 0x000fe2000f8e3cff */
[----:B------:R-:W-:Y:S01]  /*20d0*/  UMOV UR7, 0x1 ;  /* 0x0000000100077882 */ /* 0x000fe20000000000 */
[----:B------:R-:W-:Y:S08]  /*20e0*/  @P0 BRA `(.L_x_22) ;  /* 0xfffffff400f00947 */ /* 0x000ff0000383ffff */
.L_x_14:
[----:B------:R-:W-:Y:S01]  /*20f0*/  LOP3.LUT R6, R0, 0x60, RZ, 0xc0, !PT ;  /* 0x0000006000067812 */ /* 0x000fe200078ec0ff */
[----:B------:R-:W3:Y:S01]  /*2100*/  LDC R92, c[0x0][0x288] ;  /* 0x0000a200ff5c7b82 */ /* 0x000ee20000000800 */
[----:B------:R-:W-:Y:S01]  /*2110*/  SHF.R.U32.HI R7, RZ, 0x2, R0 ;  /* 0x00000002ff077819 */ /* 0x000fe20000011600 */
[----:B------:R-:W-:Y:S01]  /*2120*/  UISETP.NE.AND UP2, UPT, UR6, URZ, UPT ;  /* 0x0000003f0600728c */ /* 0x000fe2000bf45270 */
[----:B------:R-:W-:Y:S01]  /*2130*/  SHF.R.U32.HI R6, RZ, 0x5, R6 ;  /* 0x00000005ff067819 */ /* 0x000fe20000011606 */
[----:B------:R-:W-:Y:S01]  /*2140*/  UIADD3 UR5, UR8, UR5, URZ ;  /* 0x0000000508057290 */ /* 0x000fe2000fffe03f */
[----:B------:R-:W-:Y:S01]  /*2150*/  LOP3.LUT R7, R7, 0x7, RZ, 0xc0, !PT ;  /* 0x0000000707077812 */ /* 0x000fe200078ec0ff */
[----:B------:R-:W-:Y:S01]  /*2160*/  IMAD.SHL.U32 R199, R10, 0x80, RZ ;  /* 0x000000800ac77824 */ /* 0x000fe200078e00ff */
[----:B01----:R-:W-:Y:S01]  /*2170*/  LOP3.LUT R9, R5, 0x1, RZ, 0xc0, !PT ;  /* 0x0000000105097812 */ /* 0x003fe200078ec0ff */
[C---:B------:R-:W-:Y:S01]  /*2180*/  IMAD.SHL.U32 R88, R6.reuse, 0x10, RZ ;  /* 0x0000001006587824 */ /* 0x040fe200078e00ff */
[----:B------:R-:W-:Y:S01]  /*2190*/  USEL UR9, URZ, 0x1, !UP2 ;  /* 0x000000013f097887 */ /* 0x000fe2000d000000 */
[--C-:B------:R-:W-:Y:S01]  /*21a0*/  IMAD R14, R6, -0x10, -R7.reuse ;  /* 0xfffffff0060e7824 */ /* 0x100fe200078e0a07 */
[----:B------:R-:W-:Y:S01]  /*21b0*/  SHF.R.U32.HI R6, RZ, 0x1, R0 ;  /* 0x00000001ff067819 */ /* 0x000fe20000011600 */
[----:B------:R-:W-:Y:S01]  /*21c0*/  UISETP.GT.U32.AND UP0, UPT, UR5, 0x10, UPT ;  /* 0x000000100500788c */ /* 0x000fe2000bf04070 */
[----:B------:R-:W-:Y:S01]  /*21d0*/  LOP3.LUT R7, R88, 0xfffffff0, R7, 0xe2, !PT ;  /* 0xfffffff058077812 */ /* 0x000fe200078ee207 */
[----:B------:R-:W-:Y:S01]  /*21e0*/  IMAD R14, R9, -0x40, R14 ;  /* 0xffffffc0090e7824 */ /* 0x000fe200078e020e */
[----:B------:R-:W-:Y:S01]  /*21f0*/  SHF.R.S32.HI R88, RZ, 0x1f, R11 ;  /* 0x0000001fff587819 */ /* 0x000fe2000001140b */
[----:B------:R-:W-:Y:S01]  /*2200*/  IMAD.SHL.U32 R9, R8, 0x80, RZ ;  /* 0x0000008008097824 */ /* 0x000fe200078e00ff */
[----:B------:R-:W-:Y:S01]  /*2210*/  LOP3.LUT R6, R7, 0x40, R6, 0xf8, !PT ;  /* 0x0000004007067812 */ /* 0x000fe200078ef806 */
[----:B------:R-:W-:Y:S01]  /*2220*/  ULDC UR7, c[0x0][0x284] ;  /* 0x0000a10000077ab9 */ /* 0x000fe20000000800 */
[----:B------:R-:W-:Y:S01]  /*2230*/  LOP3.LUT R8, R0, 0x3, RZ, 0xc0, !PT ;  /* 0x0000000300087812 */ /* 0x000fe200078ec0ff */
[----:B------:R-:W-:Y:S01]  /*2240*/  UISETP.LT.U32.AND UP0, UPT, UR8, 0x11, UP0 ;  /* 0x000000110800788c */ /* 0x000fe20008701070 */
[----:B------:R-:W-:Y:S01]  /*2250*/  LOP3.LUT R6, R6, R9, RZ, 0xfc, !PT ;  /* 0x0000000906067212 */ /* 0x000fe200078efcff */
[----:B------:R-:W-:Y:S01]  /*2260*/  ULDC.64 UR10, c[0x0][0x6d0] ;  /* 0x0001b400000a7ab9 */ /* 0x000fe20000000a00 */
[----:B------:R-:W-:Y:S01]  /*2270*/  ISETP.NE.AND P1, PT, RZ, UR9, PT ;  /* 0x00000009ff007c0c */ /* 0x000fe2000bf25270 */
[----:B------:R-:W-:Y:S01]  /*2280*/  UISETP.GE.U32.AND UP1, UPT, UR8, 0x11, UPT ;  /* 0x000000110800788c */ /* 0x000fe2000bf26070 */
[----:B---3--:R-:W-:Y:S01]  /*2290*/  ISETP.GE.AND P0, PT, R199, R92, PT ;  /* 0x0000005cc700720c */ /* 0x008fe20003f06270 */
[----:B------:R-:W-:Y:S01]  /*22a0*/  IMAD R92, R8, -0x2, R92 ;  /* 0xfffffffe085c7824 */ /* 0x000fe200078e025c */
[----:B------:R-:W-:Y:S01]  /*22b0*/  SHF.R.S32.HI R7, RZ, 0x1f, R6 ;  /* 0x0000001fff077819 */ /* 0x000fe20000011406 */
[----:B------:R-:W-:Y:S01]  /*22c0*/  IMAD R94, R88, UR10, RZ ;  /* 0x0000000a585e7c24 */ /* 0x000fe2000f8e02ff */
[----:B------:R-:W-:-:S02]  /*22d0*/  IADD3 R14, -R9, UR7, R14 ;  /* 0x00000007090e7c10 */ /* 0x000fc4000fffe10e */
[----:B------:R-:W-:Y:S01]  /*22e0*/  ISETP.GE.OR P0, PT, R9, UR7, P0 ;  /* 0x0000000709007c0c */ /* 0x000fe20008706670 */
[C---:B------:R-:W-:Y:S01]  /*22f0*/  IMAD.WIDE.U32 R8, R11.reuse, UR10, R6 ;  /* 0x0000000a0b087c25 */ /* 0x040fe2000f8e0006 */
[----:B------:R-:W-:Y:S02]  /*2300*/  UIMAD.WIDE.U32 UR6, UR5, -0xf0f0f0f, URZ ;  /* 0xf0f0f0f1050678a5 */ /* 0x000fe4000f8e003f */
[----:B------:R-:W-:Y:S01]  /*2310*/  USEL UR10, URZ, 0x1, !UP0 ;  /* 0x000000013f0a7887 */ /* 0x000fe2000c000000 */
[----:B------:R-:W-:Y:S01]  /*2320*/  IMAD R201, R11, UR11, R94 ;  /* 0x0000000b0bc97c24 */ /* 0x000fe2000f8e025e */
[----:B------:R-:W-:Y:S02]  /*2330*/  USHF.R.U32.HI UR6, URZ, 0x4, UR7 ;  /* 0x000000043f067899 */ /* 0x000fe40008011607 */
[----:B------:R-:W-:Y:S01]  /*2340*/  ULOP3.LUT UR4, UR4, UR10, URZ, 0x3c, !UPT ;  /* 0x0000000a04047292 */ /* 0x000fe2000f8e3c3f */
[----:B------:R-:W-:Y:S01]  /*2350*/  IMAD.IADD R201, R9, 0x1, R201 ;  /* 0x0000000109c97824 */ /* 0x000fe200078e02c9 */
[----:B------:R-:W-:-:S02]  /*2360*/  UIMAD UR5, UR6, -0x11, UR5 ;  /* 0xffffffef060578a4 */ /* 0x000fc4000f8e0205 */
[----:B------:R-:W-:Y:S01]  /*2370*/  @UP1 ULOP3.LUT UR4, UR4, 0x1, UR6, 0x78, !UPT ;  /* 0x0000000104041892 */ /* 0x000fe2000f8e7806 */
[----:B------:R-:W-:Y:S11]  /*2380*/  @!P1 BRA `(.L_x_23) ;  /* 0x0000000400049947 */ /* 0x000ff60003800000 */
[----:B------:R-:W-:Y:S01]  /*2390*/  FADD R191, R24, R191 ;  /* 0x000000bf18bf7221 */ /* 0x000fe20000000000 */
        /* <DEDUP_REMOVED lines=63> */
[----:B------:R-:W-:-:S06]  /*2790*/  WARPGROUP.DEPBAR.LE gsb0, 0x0 ;  /* 0x00008000000079c5 */ /* 0x000fcc0000010000 */
.L_x_23:
[----:B------:R-:W-:Y:S02]  /*27a0*/  WARPGROUP.DEPBAR.LE gsb0, 0x0 ;  /* 0x00008000000079c5 */ /* 0x000fe40000010000 */
[----:B------:R-:W-:Y:S02]  /*27b0*/  IMAD.MOV.U32 R24, RZ, RZ, R8 ;  /* 0x000000ffff187224 */ /* 0x000fe400078e0008 */
[----:B------:R-:W-:Y:S02]  /*27c0*/  IMAD.MOV.U32 R25, RZ, RZ, R201 ;  /* 0x000000ffff197224 */ /* 0x000fe400078e00c9 */
[----:B------:R-:W-:Y:S02]  /*27d0*/  IMAD.IADD R9, R92, 0x1, -R199 ;  /* 0x000000015c097824 */ /* 0x000fe400078e0ac7 */
[----:B------:R-:W-:Y:S01]  /*27e0*/  IMAD.MOV.U32 R8, RZ, RZ, -0x1 ;  /* 0xffffffffff087424 */ /* 0x000fe200078e00ff */
[----:B------:R-:W-:Y:S06]  /*27f0*/  @P0 BRA `(.L_x_24) ;  /* 0x00000048009c0947 */ /* 0x000fec0003800000 */
[----:B------:R-:W0:Y:S01]  /*2800*/  LDC.64 R26, c[0x0][0x6c8] ;  /* 0x0001b200ff1a7b82 */ /* 0x000e220000000a00 */
[----:B------:R-:W-:Y:S01]  /*2810*/  IMAD.WIDE R28, R10, 0x80, RZ ;  /* 0x000000800a1c7825 */ /* 0x000fe200078e02ff */
[----:B----45:R-:W-:Y:S01]  /*2820*/  FSETP.NEU.AND P1, PT, R16, RZ, PT ;  /* 0x000000ff1000720b */ /* 0x030fe20003f2d000 */
[----:B------:R-:W-:Y:S01]  /*2830*/  BSSY B0, `(.L_x_24) ;  /* 0x00004a3000007945 */ /* 0x000fe20003800000 */
[----:B------:R-:W-:Y:S01]  /*2840*/  ISETP.GT.AND P0, PT, R9, RZ, PT ;  /* 0x000000ff0900720c */ /* 0x000fe20003f04270 */
[----:B------:R-:W-:-:S03]  /*2850*/  IMAD.SHL.U32 R31, R0, 0x2, RZ ;  /* 0x00000002001f7824 */ /* 0x000fc600078e00ff */
[----:B------:R-:W-:Y:S02]  /*2860*/  ISETP.GT.AND P5, PT, R14, RZ, P0 ;  /* 0x000000ff0e00720c */ /* 0x000fe400007a4270 */
[----:B------:R-:W-:Y:S01]  /*2870*/  LOP3.LUT R41, R28, 0x6, R31, 0xf8, !PT ;  /* 0x000000061c297812 */ /* 0x000fe200078ef81f */
[----:B0-----:R-:W-:-:S04]  /*2880*/  IMAD R10, R29, R26, RZ ;  /* 0x0000001a1d0a7224 */ /* 0x001fc800078e02ff */
[----:B------:R-:W-:-:S04]  /*2890*/  IMAD.WIDE.U32 R34, R41, R26, R24 ;  /* 0x0000001a29227225 */ /* 0x000fc800078e0018 */
[----:B------:R-:W-:-:S04]  /*28a0*/  IMAD R25, R41, R27, R10 ;  /* 0x0000001b29197224 */ /* 0x000fc800078e020a */
[----:B------:R-:W-:Y:S01]  /*28b0*/  IMAD.IADD R45, R35, 0x1, R25 ;  /* 0x00000001232d7824 */ /* 0x000fe200078e0219 */
[----:B------:R-:W-:Y:S06]  /*28c0*/  @!P1 BRA `(.L_x_25) ;  /* 0x0000003000e89947 */ /* 0x000fec0003800000 */
[----:B------:R-:W-:Y:S01]  /*28d0*/  ULDC.64 UR6, c[0x0][0x6b8] ;  /* 0x0001ae0000067ab9 */ /* 0x000fe20000000a00 */
[----:B------:R-:W-:Y:S01]  /*28e0*/  ULDC.64 UR12, c[0x0][0x6b0] ;  /* 0x0001ac00000c7ab9 */ /* 0x000fe20000000a00 */
[----:B------:R-:W-:Y:S01]  /*28f0*/  IMAD R88, R88, UR6, RZ ;  /* 0x0000000658587c24 */ /* 0x000fe2000f8e02ff */
[----:B------:R-:W-:Y:S01]  /*2900*/  ULDC.64 UR14, c[0x0][0x6a8] ;  /* 0x0001aa00000e7ab9 */ /* 0x000fe20000000a00 */
[C---:B------:R-:W-:Y:S01]  /*2910*/  IMAD.WIDE.U32 R30, R11.reuse, UR6, R6 ;  /* 0x000000060b1e7c25 */ /* 0x040fe2000f8e0006 */
[----:B------:R-:W0:Y:S01]  /*2920*/  LDC.64 R32, c[0x0][0x6b0] ;  /* 0x0001ac00ff207b82 */ /* 0x000e220000000a00 */
[----:B------:R-:W-:Y:S02]  /*2930*/  ULDC.64 UR10, c[0x0][0x6c0] ;  /* 0x0001b000000a7ab9 */ /* 0x000fe40000000a00 */
[----:B------:R-:W-:Y:S02]  /*2940*/  IMAD R43, R11, UR7, R88 ;  /* 0x000000070b2b7c24 */ /* 0x000fe4000f8e0258 */
[----:B------:R-:W-:-:S02]  /*2950*/  IMAD R28, R29, UR12, RZ ;  /* 0x0000000c1d1c7c24 */ /* 0x000fc4000f8e02ff */
[----:B------:R-:W-:Y:S02]  /*2960*/  IMAD.IADD R31, R31, 0x1, R43 ;  /* 0x000000011f1f7824 */ /* 0x000fe400078e022b */
[C---:B------:R-:W-:Y:S02]  /*2970*/  IMAD R39, R41.reuse, UR13, R28 ;  /* 0x0000000d29277c24 */ /* 0x040fe4000f8e021c */
[----:B------:R-:W-:-:S04]  /*2980*/  IMAD.WIDE.U32 R24, R41, UR12, R30 ;  /* 0x0000000c29187c25 */ /* 0x000fc8000f8e001e */
[----:B------:R-:W-:Y:S01]  /*2990*/  IMAD.IADD R25, R25, 0x1, R39 ;  /* 0x0000000119197824 */ /* 0x000fe200078e0227 */
[----:B------:R-:W-:-:S04]  /*29a0*/  LEA R28, P1, R24, UR14, 0x2 ;  /* 0x0000000e181c7c11 */ /* 0x000fc8000f8210ff */
[----:B------:R-:W-:-:S05]  /*29b0*/  LEA.HI.X R29, R24, UR15, R25, 0x2, P1 ;  /* 0x0000000f181d7c11 */ /* 0x000fca00088f1419 */
[----:B------:R-:W3:Y:S01]  /*29c0*/  @P5 LDG.E.LTC128B R37, desc[UR16][R28.64] ;  /* 0x000000101c255981 */ /* 0x000ee2000c1e1920 */
[----:B------:R-:W-:Y:S01]  /*29d0*/  LEA R24, P1, R34, UR10, 0x2 ;  /* 0x0000000a22187c11 */ /* 0x000fe2000f8210ff */
[----:B0-----:R-:W-:Y:S01]  /*29e0*/  IMAD.WIDE.U32 R32, R41, UR12, R32 ;  /* 0x0000000c29207c25 */ /* 0x001fe2000f8e0020 */
[----:B------:R-:W-:Y:S01]  /*29f0*/  BSSY B1, `(.L_x_26) ;  /* 0x0000015000017945 */ /* 0x000fe20003800000 */
[----:B------:R-:W-:Y:S02]  /*2a00*/  ISETP.GT.AND P0, PT, R14, 0x8, P0 ;  /* 0x000000080e00780c */ /* 0x000fe40000704270 */
[----:B------:R-:W-:Y:S01]  /*2a10*/  LEA.HI.X R25, R34, UR11, R45, 0x2, P1 ;  /* 0x0000000b22197c11 */ /* 0x000fe200088f142d */
[----:B------:R-:W-:Y:S01]  /*2a20*/  IMAD.IADD R45, R39, 0x1, R33 ;  /* 0x00000001272d7824 */ /* 0x000fe200078e0221 */
[----:B------:R-:W-:Y:S02]  /*2a30*/  ISETP.GT.AND P1, PT, R9, 0x1, PT ;  /* 0x000000010900780c */ /* 0x000fe40003f24270 */
[----:B------:R-:W-:-:S02]  /*2a40*/  IADD3 R10, P2, R30, R32, RZ ;  /* 0x000000201e0a7210 */ /* 0x000fc40007f5e0ff */
[----:B------:R-:W-:Y:S02]  /*2a50*/  IADD3 R38, P4, R6, R32, RZ ;  /* 0x0000002006267210 */ /* 0x000fe40007f9e0ff */
[----:B------:R-:W-:Y:S01]  /*2a60*/  LEA R30, P6, R26, R24, 0x2 ;  /* 0x000000181a1e7211 */ /* 0x000fe200078c10ff */
[----:B------:R-:W-:Y:S01]  /*2a70*/  IMAD.X R33, R45, 0x1, R31, P2 ;  /* 0x000000012d217824 */ /* 0x000fe200010e061f */
[----:B------:R-:W-:-:S04]  /*2a80*/  LEA R32, P2, R10, UR14, 0x2 ;  /* 0x0000000e0a207c11 */ /* 0x000fc8000f8410ff */
[----:B------:R-:W-:Y:S01]  /*2a90*/  LEA.HI.X R33, R10, UR15, R33, 0x2, P2 ;  /* 0x0000000f0a217c11 */ /* 0x000fe200090f1421 */
[----:B---3--:R-:W-:-:S04]  /*2aa0*/  FMUL R35, R37, R16 ;  /* 0x0000001025237220 */ /* 0x008fc80000400000 */
[----:B--2---:R-:W-:Y:S01]  /*2ab0*/  FFMA R191, R191, R12, R35 ;  /* 0x0000000cbfbf7223 */ /* 0x004fe20000000023 */
[----:B------:R-:W-:-:S04]  /*2ac0*/  IMAD.WIDE.U32 R34, R41, UR12, R6 ;  /* 0x0000000c29227c25 */ /* 0x000fc8000f8e0006 */
[----:B------:R0:W-:Y:S01]  /*2ad0*/  @P5 STG.E desc[UR16][R24.64], R191 ;  /* 0x000000bf18005986 */ /* 0x0001e2000c101910 */
[----:B------:R-:W-:Y:S01]  /*2ae0*/  ISETP.GT.AND P5, PT, R14, RZ, P1 ;  /* 0x000000ff0e00720c */ /* 0x000fe20000fa4270 */
[----:B------:R-:W-:Y:S02]  /*2af0*/  IMAD.IADD R35, R39, 0x1, R35 ;  /* 0x0000000127237824 */ /* 0x000fe400078e0223 */
[----:B------:R-:W-:Y:S02]  /*2b00*/  IMAD.MOV.U32 R41, RZ, RZ, R37 ;  /* 0x000000ffff297224 */ /* 0x000fe400078e0025 */
[----:B------:R-:W-:-:S08]  /*2b10*/  IMAD.WIDE.U32 R34, R11, UR6, R34 ;  /* 0x000000060b227c25 */ /* 0x000fd0000f8e0022 */
[----:B0-----:R-:W-:Y:S05]  /*2b20*/  @!P5 BRA `(.L_x_27) ;  /* 0x000000000004d947 */ /* 0x001fea0003800000 */
[----:B------:R0:W5:Y:S02]  /*2b30*/  LDG.E.LTC128B R41, desc[UR16][R32.64] ;  /* 0x0000001020297981 */ /* 0x000164000c1e1920 */
.L_x_27:
[----:B------:R-:W-:Y:S05]  /*2b40*/  BSYNC B1 ;  /* 0x0000000000017941 */ /* 0x000fea0003800000 */
.L_x_26:
[----:B-----5:R-:W-:Y:S01]  /*2b50*/  FMUL R37, R41, R16 ;  /* 0x0000001029257220 */ /* 0x020fe20000400000 */
[----:B------:R-:W-:Y:S01]  /*2b60*/  LEA.HI.X R31, R26, R25, R27, 0x2, P6 ;  /* 0x000000191a1f7211 */ /* 0x000fe200030f141b */
[----:B------:R-:W-:Y:S01]  /*2b70*/  IMAD.IADD R35, R43, 0x1, R35 ;  /* 0x000000012b237824 */ /* 0x000fe200078e0223 */
[----:B------:R-:W-:Y:S01]  /*2b80*/  LEA R36, P2, R34, UR14, 0x2 ;  /* 0x0000000e22247c11 */ /* 0x000fe2000f8410ff */
[----:B------:R-:W-:Y:S01]  /*2b90*/  FFMA R47, R18, R12, R37 ;  /* 0x0000000c122f7223 */ /* 0x000fe20000000025 */
[----:B------:R-:W-:Y:S01]  /*2ba0*/  BSSY B1, `(.L_x_28) ;  /* 0x0000006000017945 */ /* 0x000fe20003800000 */
[----:B------:R-:W-:Y:S01]  /*2bb0*/  IMAD.X R39, R7, 0x1, R45, P4 ;  /* 0x0000000107277824 */ /* 0x000fe200020e062d */
[----:B------:R-:W-:Y:S02]  /*2bc0*/  LEA.HI.X R37, R34, UR15, R35, 0x2, P2 ;  /* 0x0000000f22257c11 */ /* 0x000fe400090f1423 */
[----:B------:R1:W-:Y:S01]  /*2bd0*/  @P5 STG.E desc[UR16][R30.64], R47 ;  /* 0x0000002f1e005986 */ /* 0x0003e2000c101910 */
[----:B------:R-:W-:Y:S06]  /*2be0*/  @!P0 BRA `(.L_x_29) ;  /* 0x0000000000048947 */ /* 0x000fec0003800000 */
[----:B------:R2:W5:Y:S02]  /*2bf0*/  LDG.E.LTC128B R41, desc[UR16][R36.64+0x20] ;  /* 0x0000201024297981 */ /* 0x000564000c1e1920 */
.L_x_29:
[----:B------:R-:W-:Y:S05]  /*2c00*/  BSYNC B1 ;  /* 0x0000000000017941 */ /* 0x000fea0003800000 */
.L_x_28:
[----:B------:R-:W-:-:S04]  /*2c10*/  IMAD.WIDE.U32 R6, R11, UR6, R38 ;  /* 0x000000060b067c25 */ /* 0x000fc8000f8e0026 */
[----:B-----5:R-:W-:Y:S01]  /*2c20*/  FMUL R35, R41, R16 ;  /* 0x0000001029237220 */ /* 0x020fe20000400000 */
[----:B------:R-:W-:Y:S01]  /*2c30*/  ISETP.GT.AND P1, PT, R14, 0x8, P1 ;  /* 0x000000080e00780c */ /* 0x000fe20000f24270 */
[----:B------:R-:W-:Y:S01]  /*2c40*/  USHF.L.U64.HI UR10, UR12, 0x5, UR13 ;  /* 0x000000050c0a7899 */ /* 0x000fe2000801020d */
[----:B------:R-:W-:Y:S01]  /*2c50*/  IMAD.IADD R7, R43, 0x1, R7 ;  /* 0x000000012b077824 */ /* 0x000fe200078e0207 */
[C---:B------:R-:W-:Y:S01]  /*2c60*/  LEA R10, P5, R6.reuse, UR14, 0x2 ;  /* 0x0000000e060a7c11 */ /* 0x040fe2000f8a10ff */
[----:B------:R-:W-:Y:S01]  /*2c70*/  FFMA R35, R193, R12, R35 ;  /* 0x0000000cc1237223 */ /* 0x000fe20000000023 */
[----:B------:R-:W-:Y:S01]  /*2c80*/  ISETP.GT.AND P2, PT, R9, 0x8, PT ;  /* 0x000000080900780c */ /* 0x000fe20003f44270 */
[----:B------:R-:W-:Y:S01]  /*2c90*/  USHF.L.U32 UR9, UR12, 0x5, URZ ;  /* 0x000000050c097899 */ /* 0x000fe2000800063f */
[----:B------:R-:W-:Y:S01]  /*2ca0*/  LEA.HI.X R11, R6, UR15, R7, 0x2, P5 ;  /* 0x0000000f060b7c11 */ /* 0x000fe2000a8f1407 */
[----:B------:R-:W-:Y:S01]  /*2cb0*/  @P0 IMAD.MOV.U32 R6, RZ, RZ, R24 ;  /* 0x000000ffff060224 */ /* 0x000fe200078e0018 */
[----:B------:R-:W-:Y:S01]  /*2cc0*/  BSSY B1, `(.L_x_30) ;  /* 0x0000006000017945 */ /* 0x000fe20003800000 */
[----:B------:R-:W-:Y:S01]  /*2cd0*/  @P0 IMAD.MOV.U32 R7, RZ, RZ, R25 ;  /* 0x000000ffff070224 */ /* 0x000fe200078e0019 */
[----:B------:R-:W-:-:S04]  /*2ce0*/  ISETP.GT.AND P4, PT, R14, RZ, P2 ;  /* 0x000000ff0e00720c */ /* 0x000fc80001784270 */
[----:B------:R3:W-:Y:S01]  /*2cf0*/  @P0 STG.E desc[UR16][R6.64+0x20], R35 ;  /* 0x0000202306000986 */ /* 0x0007e2000c101910 */
[----:B------:R-:W-:Y:S08]  /*2d00*/  @!P1 BRA `(.L_x_31) ;  /* 0x0000000000049947 */ /* 0x000ff00003800000 */
[----:B------:R4:W5:Y:S02]  /*2d10*/  LDG.E.LTC128B R41, desc[UR16][R10.64+0x20] ;  /* 0x000020100a297981 */ /* 0x000964000c1e1920 */
.L_x_31:
[----:B------:R-:W-:Y:S05]  /*2d20*/  BSYNC B1 ;  /* 0x0000000000017941 */ /* 0x000fea0003800000 */
.L_x_30:
[----:B---3-5:R-:W-:Y:S01]  /*2d30*/  FMUL R7, R41, R16 ;  /* 0x0000001029077220 */ /* 0x028fe20000400000 */
[----:B------:R-:W-:Y:S01]  /*2d40*/  IADD3 R34, P0, R28, UR9, RZ ;  /* 0x000000091c227c10 */ /* 0x000fe2000ff1e0ff */
[----:B----4-:R-:W-:Y:S02]  /*2d50*/  @P1 IMAD.MOV.U32 R10, RZ, RZ, R30 ;  /* 0x000000ffff0a1224 */ /* 0x010fe400078e001e */
[----:B------:R-:W-:Y:S01]  /*2d60*/  FFMA R39, R20, R12, R7 ;  /* 0x0000000c14277223 */ /* 0x000fe20000000007 */
[----:B------:R-:W-:Y:S01]  /*2d70*/  @P1 IMAD.MOV.U32 R11, RZ, RZ, R31 ;  /* 0x000000ffff0b1224 */ /* 0x000fe200078e001f */
[----:B------:R-:W-:-:S04]  /*2d80*/  IADD3.X R35, R29, UR10, RZ, P0, !PT ;  /* 0x0000000a1d237c10 */ /* 0x000fc800087fe4ff */
[----:B------:R3:W-:Y:S04]  /*2d90*/  @P1 STG.E desc[UR16][R10.64+0x20], R39 ;  /* 0x000020270a001986 */ /* 0x0007e8000c101910 */
[----:B------:R-:W4:Y:S01]  /*2da0*/  @P4 LDG.E.LTC128B R41, desc[UR16][R34.64] ;  /* 0x0000001022294981 */ /* 0x000f22000c1e1920 */
[C---:B------:R-:W-:Y:S01]  /*2db0*/  IMAD.SHL.U32 R6, R26.reuse, 0x20, RZ ;  /* 0x000000201a067824 */ /* 0x040fe200078e00ff */
[----:B------:R-:W-:Y:S01]  /*2dc0*/  SHF.L.U64.HI R7, R26, 0x5, R27 ;  /* 0x000000051a077819 */ /* 0x000fe2000001021b */
[----:B------:R-:W-:Y:S01]  /*2dd0*/  BSSY B1, `(.L_x_32) ;  /* 0x000000c000017945 */ /* 0x000fe20003800000 */
[----:B------:R-:W-:Y:S02]  /*2de0*/  ISETP.GT.AND P0, PT, R9, 0x9, PT ;  /* 0x000000090900780c */ /* 0x000fe40003f04270 */
[----:B------:R-:W-:-:S02]  /*2df0*/  IADD3 R26, P5, R6, R24, RZ ;  /* 0x00000018061a7210 */ /* 0x000fc40007fbe0ff */
[----:B------:R-:W-:-:S03]  /*2e00*/  ISETP.GT.AND P1, PT, R14, RZ, P0 ;  /* 0x000000ff0e00720c */ /* 0x000fc60000724270 */
[----:B------:R-:W-:Y:S01]  /*2e10*/  IMAD.X R27, R7, 0x1, R25, P5 ;  /* 0x00000001071b7824 */ /* 0x000fe200028e0619 */
[----:B--2---:R-:W-:-:S04]  /*2e20*/  IADD3 R36, P5, R32, UR9, RZ ;  /* 0x0000000920247c10 */ /* 0x004fc8000ffbe0ff */
[----:B------:R-:W-:Y:S01]  /*2e30*/  IADD3.X R37, R33, UR10, RZ, P5, !PT ;  /* 0x0000000a21257c10 */ /* 0x000fe2000affe4ff */
[----:B----4-:R-:W-:-:S04]  /*2e40*/  FMUL R18, R41, R16 ;  /* 0x0000001029127220 */ /* 0x010fc80000400000 */
[----:B------:R-:W-:-:S05]  /*2e50*/  FFMA R195, R195, R12, R18 ;  /* 0x0000000cc3c37223 */ /* 0x000fca0000000012 */
[----:B------:R3:W-:Y:S01]  /*2e60*/  @P4 STG.E desc[UR16][R26.64], R195 ;  /* 0x000000c31a004986 */ /* 0x0007e2000c101910 */
[----:B------:R-:W-:Y:S05]  /*2e70*/  @!P1 BRA `(.L_x_33) ;  /* 0x0000000000049947 */ /* 0x000fea0003800000 */
[----:B------:R2:W5:Y:S02]  /*2e80*/  LDG.E.LTC128B R41, desc[UR16][R36.64] ;  /* 0x0000001024297981 */ /* 0x000564000c1e1920 */
.L_x_33:
[----:B------:R-:W-:Y:S05]  /*2e90*/  BSYNC B1 ;  /* 0x0000000000017941 */ /* 0x000fea0003800000 */
.L_x_32:
[----:B------:R-:W-:Y:S01]  /*2ea0*/  UIADD3 UR6, UP0, UR9, 0x20, URZ ;  /* 0x0000002009067890 */ /* 0x000fe2000ff1e03f */
[----:B------:R-:W-:Y:S01]  /*2eb0*/  ISETP.GT.AND P2, PT, R14, 0x8, P2 ;  /* 0x000000080e00780c */ /* 0x000fe20001744270 */
[----:B---3-5:R-:W-:Y:S01]  /*2ec0*/  FMUL R11, R41, R16 ;  /* 0x00000010290b7220 */ /* 0x028fe20000400000 */
[----:B------:R-:W-:Y:S01]  /*2ed0*/  IADD3 R38, P4, R6, R30, RZ ;  /* 0x0000001e06267210 */ /* 0x000fe20007f9e0ff */
[----:B------:R-:W-:Y:S02]  /*2ee0*/  UIADD3.X UR7, URZ, UR10, URZ, UP0, !UPT ;  /* 0x0000000a3f077290 */ /* 0x000fe400087fe43f */
[----:B------:R-:W-:Y:S01]  /*2ef0*/  IADD3 R28, P5, R28, UR6, RZ ;  /* 0x000000061c1c7c10 */ /* 0x000fe2000ffbe0ff */
[----:B------:R-:W-:Y:S01]  /*2f00*/  FFMA R43, R22, R12, R11 ;  /* 0x0000000c162b7223 */ /* 0x000fe2000000000b */
[----:B------:R-:W-:Y:S02]  /*2f10*/  IMAD.X R39, R7, 0x1, R31, P4 ;  /* 0x0000000107277824 */ /* 0x000fe400020e061f */
[----:B------:R-:W-:-:S03]  /*2f20*/  IADD3.X R29, R29, UR7, RZ, P5, !PT ;  /* 0x000000071d1d7c10 */ /* 0x000fc6000affe4ff */
[----:B------:R3:W-:Y:S04]  /*2f30*/  @P1 STG.E desc[UR16][R38.64], R43 ;  /* 0x0000002b26001986 */ /* 0x0007e8000c101910 */
[----:B------:R-:W4:Y:S01]  /*2f40*/  @P2 LDG.E.LTC128B R41, desc[UR16][R28.64] ;  /* 0x000000101c292981 */ /* 0x000f22000c1e1920 */
[----:B------:R-:W-:Y:S01]  /*2f50*/  IADD3 R11, P1, R6, 0x20, RZ ;  /* 0x00000020060b7810 */ /* 0x000fe20007f3e0ff */
[----:B------:R-:W-:Y:S01]  /*2f60*/  BSSY B1, `(.L_x_34) ;  /* 0x000000c000017945 */ /* 0x000fe20003800000 */
[----:B------:R-:W-:Y:S02]  /*2f70*/  ISETP.GT.AND P4, PT, R14, 0x8, P0 ;  /* 0x000000080e00780c */ /* 0x000fe40000784270 */
[----:B------:R-:W-:Y:S01]  /*2f80*/  IADD3 R24, P5, R11, R24, RZ ;  /* 0x000000180b187210 */ /* 0x000fe20007fbe0ff */
[----:B------:R-:W-:Y:S01]  /*2f90*/  IMAD.X R10, RZ, RZ, R7, P1 ;  /* 0x000000ffff0a7224 */ /* 0x000fe200008e0607 */
[----:B0-----:R-:W-:-:S03]  /*2fa0*/  IADD3 R32, P0, R32, UR6, RZ ;  /* 0x0000000620207c10 */ /* 0x001fc6000ff1e0ff */
[----:B------:R-:W-:Y:S01]  /*2fb0*/  IMAD.X R25, R10, 0x1, R25, P5 ;  /* 0x000000010a197824 */ /* 0x000fe200028e0619 */
[----:B------:R-:W-:Y:S01]  /*2fc0*/  IADD3.X R33, R33, UR7, RZ, P0, !PT ;  /* 0x0000000721217c10 */ /* 0x000fe200087fe4ff */
[----:B----4-:R-:W-:-:S04]  /*2fd0*/  FMUL R18, R41, R16 ;  /* 0x0000001029127220 */ /* 0x010fc80000400000 */
[----:B------:R-:W-:-:S05]  /*2fe0*/  FFMA R197, R197, R12, R18 ;  /* 0x0000000cc5c57223 */ /* 0x000fca0000000012 */
[----:B------:R3:W-:Y:S01]  /*2ff0*/  @P2 STG.E desc[UR16][R24.64], R197 ;  /* 0x000000c518002986 */ /* 0x0007e2000c101910 */
[----:B------:R-:W-:Y:S05]  /*3000*/  @!P4 BRA `(.L_x_35) ;  /* 0x000000000004c947 */ /* 0x000fea0003800000 */
[----:B------:R0:W5:Y:S02]  /*3010*/  LDG.E.LTC128B R41, desc[UR16][R32.64] ;  /* 0x0000001020297981 */ /* 0x000164000c1e1920 */
.L_x_35:
[----:B------:R-:W-:Y:S05]  /*3020*/  BSYNC B1 ;  /* 0x0000000000017941 */ /* 0x000fea0003800000 */
.L_x_34:
[----:B---3--:R-:W-:Y:S01]  /*3030*/  IADD3 R24, P2, R11, R30, RZ ;  /* 0x0000001e0b187210 */ /* 0x008fe20007f5e0ff */
[----:B-----5:R-:W-:Y:S01]  /*3040*/  FMUL R18, R41, R16 ;  /* 0x0000001029127220 */ /* 0x020fe20000400000 */
[C---:B------:R-:W-:Y:S01]  /*3050*/  ISETP.GT.AND P1, PT, R9.reuse, 0x10, PT ;  /* 0x000000100900780c */ /* 0x040fe20003f24270 */
[----:B------:R-:W-:Y:S01]  /*3060*/  BSSY B1, `(.L_x_36) ;  /* 0x000000b000017945 */ /* 0x000fe20003800000 */
[----:B------:R-:W-:Y:S01]  /*3070*/  ISETP.GT.AND P0, PT, R9, 0x11, PT ;  /* 0x000000110900780c */ /* 0x000fe20003f04270 */
[----:B------:R-:W-:Y:S01]  /*3080*/  FFMA R189, R189, R12, R18 ;  /* 0x0000000cbdbd7223 */ /* 0x000fe20000000012 */
[----:B------:R-:W-:Y:S01]  /*3090*/  IMAD.X R25, R10, 0x1, R31, P2 ;  /* 0x000000010a197824 */ /* 0x000fe200010e061f */
[----:B------:R-:W-:Y:S02]  /*30a0*/  ISETP.GT.AND P5, PT, R14, RZ, P1 ;  /* 0x000000ff0e00720c */ /* 0x000fe40000fa4270 */
[----:B------:R-:W-:Y:S02]  /*30b0*/  IADD3 R28, P2, R34, UR9, RZ ;  /* 0x00000009221c7c10 */ /* 0x000fe4000ff5e0ff */
[----:B------:R3:W-:Y:S01]  /*30c0*/  @P4 STG.E desc[UR16][R24.64], R189 ;  /* 0x000000bd18004986 */ /* 0x0007e2000c101910 */
[----:B-1----:R-:W-:-:S02]  /*30d0*/  IADD3 R30, P6, R26, R6, RZ ;  /* 0x000000061a1e7210 */ /* 0x002fc40007fde0ff */
[----:B------:R-:W-:-:S06]  /*30e0*/  IADD3.X R29, R35, UR10, RZ, P2, !PT ;  /* 0x0000000a231d7c10 */ /* 0x000fcc00097fe4ff */
[----:B------:R-:W-:Y:S05]  /*30f0*/  @!P5 BRA `(.L_x_37) ;  /* 0x000000000004d947 */ /* 0x000fea0003800000 */
[----:B------:R1:W5:Y:S02]  /*3100*/  LDG.E.LTC128B R41, desc[UR16][R28.64] ;  /* 0x000000101c297981 */ /* 0x000364000c1e1920 */
.L_x_37:
[----:B------:R-:W-:Y:S05]  /*3110*/  BSYNC B1 ;  /* 0x0000000000017941 */ /* 0x000fea0003800000 */
.L_x_36:
[----:B-----5:R-:W-:Y:S01]  /*3120*/  FMUL R18, R41, R16 ;  /* 0x0000001029127220 */ /* 0x020fe20000400000 */
[----:B------:R-:W-:Y:S01]  /*3130*/  IMAD.X R31, R27, 0x1, R7, P6 ;  /* 0x000000011b1f7824 */ /* 0x000fe200030e0607 */
[----:B------:R-:W-:Y:S01]  /*3140*/  ISETP.GT.AND P2, PT, R14, RZ, P0 ;  /* 0x000000ff0e00720c */ /* 0x000fe20000744270 */
[----:B------:R-:W-:Y:S01]  /*3150*/  BSSY B1, `(.L_x_38) ;  /* 0x0000008000017945 */ /* 0x000fe20003800000 */
[----:B------:R-:W-:Y:S01]  /*3160*/  FFMA R187, R187, R12, R18 ;  /* 0x0000000cbbbb7223 */ /* 0x000fe20000000012 */
[----:B---3--:R-:W-:Y:S02]  /*3170*/  IADD3 R24, P6, R36, UR9, RZ ;  /* 0x0000000924187c10 */ /* 0x008fe4000ffde0ff */
[----:B0-----:R-:W-:Y:S02]  /*3180*/  IADD3 R32, P4, R38, R6, RZ ;  /* 0x0000000626207210 */ /* 0x001fe40007f9e0ff */
[----:B------:R0:W-:Y:S01]  /*3190*/  @P5 STG.E desc[UR16][R30.64], R187 ;  /* 0x000000bb1e005986 */ /* 0x0001e2000c101910 */
[----:B------:R-:W-:-:S05]  /*31a0*/  IADD3.X R25, R37, UR10, RZ, P6, !PT ;  /* 0x0000000a25197c10 */ /* 0x000fca000b7fe4ff */
[----:B------:R-:W-:Y:S05]  /*31b0*/  @!P2 BRA `(.L_x_39) ;  /* 0x000000000004a947 */ /* 0x000fea0003800000 */
[----:B------:R3:W5:Y:S02]  /*31c0*/  LDG.E.LTC128B R41, desc[UR16][R24.64] ;  /* 0x0000001018297981 */ /* 0x000764000c1e1920 */
.L_x_39:
[----:B------:R-:W-:Y:S05]  /*31d0*/  BSYNC B1 ;  /* 0x0000000000017941 */ /* 0x000fea0003800000 */
.L_x_38:
[----:B-----5:R-:W-:Y:S01]  /*31e0*/  FMUL R18, R41, R16 ;  /* 0x0000001029127220 */ /* 0x020fe20000400000 */
[----:B------:R-:W-:Y:S01]  /*31f0*/  IMAD.X R33, R39, 0x1, R7, P4 ;  /* 0x0000000127217824 */ /* 0x000fe200020e0607 */
[----:B------:R-:W-:Y:S01]  /*3200*/  ISETP.GT.AND P1, PT, R14, 0x8, P1 ;  /* 0x000000080e00780c */ /* 0x000fe20000f24270 */
[----:B------:R-:W-:Y:S01]  /*3210*/  BSSY B1, `(.L_x_40) ;  /* 0x0000009000017945 */ /* 0x000fe20003800000 */
[----:B------:R-:W-:Y:S01]  /*3220*/  FFMA R185, R185, R12, R18 ;  /* 0x0000000cb9b97223 */ /* 0x000fe20000000012 */
[----:B------:R-:W-:Y:S01]  /*3230*/  IADD3 R34, P4, R34, UR6, RZ ;  /* 0x0000000622227c10 */ /* 0x000fe2000ff9e0ff */
[----:B------:R-:W-:Y:S01]  /*3240*/  IMAD.MOV.U32 R43, RZ, RZ, R41 ;  /* 0x000000ffff2b7224 */ /* 0x000fe200078e0029 */
[----:B------:R-:W-:Y:S02]  /*3250*/  IADD3 R40, P5, R11, R26, RZ ;  /* 0x0000001a0b287210 */ /* 0x000fe40007fbe0ff */
[----:B------:R4:W-:Y:S01]  /*3260*/  @P2 STG.E desc[UR16][R32.64], R185 ;  /* 0x000000b920002986 */ /* 0x0009e2000c101910 */
[----:B------:R-:W-:-:S05]  /*3270*/  IADD3.X R35, R35, UR7, RZ, P4, !PT ;  /* 0x0000000723237c10 */ /* 0x000fca000a7fe4ff */
[----:B------:R-:W-:Y:S05]  /*3280*/  @!P1 BRA `(.L_x_41) ;  /* 0x0000000000049947 */ /* 0x000fea0003800000 */
[----:B------:R0:W5:Y:S02]  /*3290*/  LDG.E.LTC128B R43, desc[UR16][R34.64] ;  /* 0x00000010222b7981 */ /* 0x000164000c1e1920 */
.L_x_41:
[----:B------:R-:W-:Y:S05]  /*32a0*/  BSYNC B1 ;  /* 0x0000000000017941 */ /* 0x000fea0003800000 */
.L_x_40:
[----:B-----5:R-:W-:Y:S01]  /*32b0*/  FMUL R18, R43, R16 ;  /* 0x000000102b127220 */ /* 0x020fe20000400000 */
[----:B------:R-:W-:Y:S01]  /*32c0*/  IMAD.X R41, R10, 0x1, R27, P5 ;  /* 0x000000010a297824 */ /* 0x000fe200028e061b */
[----:B------:R-:W-:Y:S01]  /*32d0*/  ISETP.GT.AND P2, PT, R14, 0x8, P0 ;  /* 0x000000080e00780c */ /* 0x000fe20000744270 */
[----:B------:R-:W-:Y:S01]  /*32e0*/  BSSY B1, `(.L_x_42) ;  /* 0x0000007000017945 */ /* 0x000fe20003800000 */
[----:B------:R-:W-:Y:S01]  /*32f0*/  FFMA R183, R183, R12, R18 ;  /* 0x0000000cb7b77223 */ /* 0x000fe20000000012 */
[----:B------:R-:W-:-:S04]  /*3300*/  IADD3 R26, P0, R36, UR6, RZ ;  /* 0x00000006241a7c10 */ /* 0x000fc8000ff1e0ff */
[----:B------:R0:W-:Y:S01]  /*3310*/  @P1 STG.E desc[UR16][R40.64], R183 ;  /* 0x000000b728001986 */ /* 0x0001e2000c101910 */
[----:B------:R-:W-:-:S05]  /*3320*/  IADD3.X R27, R37, UR7, RZ, P0, !PT ;  /* 0x00000007251b7c10 */ /* 0x000fca00087fe4ff */
[----:B------:R-:W-:Y:S05]  /*3330*/  @!P2 BRA `(.L_x_43) ;  /* 0x000000000004a947 */ /* 0x000fea0003800000 */
[----:B------:R0:W5:Y:S02]  /*3340*/  LDG.E.LTC128B R43, desc[UR16][R26.64] ;  /* 0x000000101a2b7981 */ /* 0x000164000c1e1920 */
.L_x_43:
[----:B------:R-:W-:Y:S05]  /*3350*/  BSYNC B1 ;  /* 0x0000000000017941 */ /* 0x000fea0003800000 */
.L_x_42:
[----:B0-----:R-:W-:Y:S01]  /*3360*/  IADD3 R26, P5, R11, R38, RZ ;  /* 0x000000260b1a7210 */ /* 0x001fe20007fbe0ff */
[----:B-----5:R-:W-:Y:S01]  /*3370*/  FMUL R18, R43, R16 ;  /* 0x000000102b127220 */ /* 0x020fe20000400000 */
[----:B------:R-:W-:Y:S01]  /*3380*/  ISETP.GT.AND P1, PT, R9, 0x18, PT ;  /* 0x000000180900780c */ /* 0x000fe20003f24270 */
[----:B------:R-:W-:Y:S01]  /*3390*/  BSSY B1, `(.L_x_44) ;  /* 0x000000b000017945 */ /* 0x000fe20003800000 */
[----:B------:R-:W-:Y:S01]  /*33a0*/  IADD3 R34, P6, R28, UR9, RZ ;  /* 0x000000091c227c10 */ /* 0x000fe2000ffde0ff */
[----:B------:R-:W-:Y:S01]  /*33b0*/  FFMA R181, R181, R12, R18 ;  /* 0x0000000cb5b57223 */ /* 0x000fe20000000012 */
[----:B------:R-:W-:Y:S01]  /*33c0*/  IMAD.X R27, R10, 0x1, R39, P5 ;  /* 0x000000010a1b7824 */ /* 0x000fe200028e0627 */
[----:B------:R-:W-:Y:S02]  /*33d0*/  ISETP.GT.AND P4, PT, R14, RZ, P1 ;  /* 0x000000ff0e00720c */ /* 0x000fe40000f84270 */
[----:B------:R-:W-:Y:S02]  /*33e0*/  ISETP.GT.AND P0, PT, R9, 0x19, PT ;  /* 0x000000190900780c */ /* 0x000fe40003f04270 */
[----:B------:R0:W-:Y:S01]  /*33f0*/  @P2 STG.E desc[UR16][R26.64], R181 ;  /* 0x000000b51a002986 */ /* 0x0001e2000c101910 */
[----:B--2---:R-:W-:-:S02]  /*3400*/  IADD3 R36, P5, R30, R6, RZ ;  /* 0x000000061e247210 */ /* 0x004fc40007fbe0ff */
[----:B------:R-:W-:-:S06]  /*3410*/  IADD3.X R35, R29, UR10, RZ, P6, !PT ;  /* 0x0000000a1d237c10 */ /* 0x000fcc000b7fe4ff */
[----:B------:R-:W-:Y:S05]  /*3420*/  @!P4 BRA `(.L_x_45) ;  /* 0x000000000004c947 */ /* 0x000fea0003800000 */
[----:B------:R2:W5:Y:S02]  /*3430*/  LDG.E.LTC128B R43, desc[UR16][R34.64] ;  /* 0x00000010222b7981 */ /* 0x000564000c1e1920 */
.L_x_45:
[----:B------:R-:W-:Y:S05]  /*3440*/  BSYNC B1 ;  /* 0x0000000000017941 */ /* 0x000fea0003800000 */
.L_x_44:
[----:B-----5:R-:W-:Y:S01]  /*3450*/  FMUL R18, R43, R16 ;  /* 0x000000102b127220 */ /* 0x020fe20000400000 */
[----:B------:R-:W-:Y:S01]  /*3460*/  IMAD.X R37, R31, 0x1, R7, P5 ;  /* 0x000000011f257824 */ /* 0x000fe200028e0607 */
[----:B------:R-:W-:Y:S01]  /*3470*/  ISETP.GT.AND P2, PT, R14, RZ, P0 ;  /* 0x000000ff0e00720c */ /* 0x000fe20000744270 */
[----:B------:R-:W-:Y:S01]  /*3480*/  BSSY B1, `(.L_x_46) ;  /* 0x0000008000017945 */ /* 0x000fe20003800000 */
[----:B------:R-:W-:Y:S01]  /*3490*/  FFMA R179, R179, R12, R18 ;  /* 0x0000000cb3b37223 */ /* 0x000fe20000000012 */
[----:B0-----:R-:W-:Y:S02]  /*34a0*/  IADD3 R26, P6, R24, UR9, RZ ;  /* 0x00000009181a7c10 */ /* 0x001fe4000ffde0ff */
[----:B------:R-:W-:Y:S02]  /*34b0*/  IADD3 R38, P5, R32, R6, RZ ;  /* 0x0000000620267210 */ /* 0x000fe40007fbe0ff */
[----:B------:R0:W-:Y:S01]  /*34c0*/  @P4 STG.E desc[UR16][R36.64], R179 ;  /* 0x000000b324004986 */ /* 0x0001e2000c101910 */
[----:B------:R-:W-:-:S05]  /*34d0*/  IADD3.X R27, R25, UR10, RZ, P6, !PT ;  /* 0x0000000a191b7c10 */ /* 0x000fca000b7fe4ff */
[----:B------:R-:W-:Y:S05]  /*34e0*/  @!P2 BRA `(.L_x_47) ;  /* 0x000000000004a947 */ /* 0x000fea0003800000 */
[----:B------:R0:W5:Y:S02]  /*34f0*/  LDG.E.LTC128B R43, desc[UR16][R26.64] ;  /* 0x000000101a2b7981 */ /* 0x000164000c1e1920 */
.L_x_47:
[----:B------:R-:W-:Y:S05]  /*3500*/  BSYNC B1 ;  /* 0x0000000000017941 */ /* 0x000fea0003800000 */
.L_x_46:
[----:B-----5:R-:W-:Y:S01]  /*3510*/  FMUL R18, R43, R16 ;  /* 0x000000102b127220 */ /* 0x020fe20000400000 */
[----:B------:R-:W-:Y:S01]  /*3520*/  IMAD.X R39, R33, 0x1, R7, P5 ;  /* 0x0000000121277824 */ /* 0x000fe200028e0607 */
[----:B------:R-:W-:Y:S01]  /*3530*/  ISETP.GT.AND P1, PT, R14, 0x8, P1 ;  /* 0x000000080e00780c */ /* 0x000fe20000f24270 */
[----:B------:R-:W-:Y:S01]  /*3540*/  BSSY B1, `(.L_x_48) ;  /* 0x0000008000017945 */ /* 0x000fe20003800000 */
[----:B------:R-:W-:Y:S01]  /*3550*/  FFMA R175, R175, R12, R18 ;  /* 0x0000000cafaf7223 */ /* 0x000fe20000000012 */
[----:B-1----:R-:W-:Y:S02]  /*3560*/  IADD3 R28, P4, R28, UR6, RZ ;  /* 0x000000061c1c7c10 */ /* 0x002fe4000ff9e0ff */
[----:B------:R-:W-:Y:S02]  /*3570*/  IADD3 R40, P5, R30, R11, RZ ;  /* 0x0000000b1e287210 */ /* 0x000fe40007fbe0ff */
[----:B------:R1:W-:Y:S01]  /*3580*/  @P2 STG.E desc[UR16][R38.64], R175 ;  /* 0x000000af26002986 */ /* 0x0003e2000c101910 */
[----:B------:R-:W-:-:S05]  /*3590*/  IADD3.X R29, R29, UR7, RZ, P4, !PT ;  /* 0x000000071d1d7c10 */ /* 0x000fca000a7fe4ff */
[----:B------:R-:W-:Y:S05]  /*35a0*/  @!P1 BRA `(.L_x_49) ;  /* 0x0000000000049947 */ /* 0x000fea0003800000 */
[----:B------:R0:W5:Y:S02]  /*35b0*/  LDG.E.LTC128B R43, desc[UR16][R28.64] ;  /* 0x000000101c2b7981 */ /* 0x000164000c1e1920 */
.L_x_49:
[----:B------:R-:W-:Y:S05]  /*35c0*/  BSYNC B1 ;  /* 0x0000000000017941 */ /* 0x000fea0003800000 */
.L_x_48:
[----:B-----5:R-:W-:Y:S01]  /*35d0*/  FMUL R18, R43, R16 ;  /* 0x000000102b127220 */ /* 0x020fe20000400000 */
[----:B------:R-:W-:Y:S01]  /*35e0*/  IMAD.X R41, R31, 0x1, R10, P5 ;  /* 0x000000011f297824 */ /* 0x000fe200028e060a */
[----:B------:R-:W-:Y:S01]  /*35f0*/  ISETP.GT.AND P2, PT, R14, 0x8, P0 ;  /* 0x000000080e00780c */ /* 0x000fe20000744270 */
[----:B------:R-:W-:Y:S01]  /*3600*/  BSSY B1, `(.L_x_50) ;  /* 0x0000007000017945 */ /* 0x000fe20003800000 */
[----:B------:R-:W-:Y:S01]  /*3610*/  FFMA R177, R177, R12, R18 ;  /* 0x0000000cb1b17223 */ /* 0x000fe20000000012 */
[----:B---3--:R-:W-:-:S04]  /*3620*/  IADD3 R24, P0, R24, UR6, RZ ;  /* 0x0000000618187c10 */ /* 0x008fc8000ff1e0ff */
[----:B------:R3:W-:Y:S01]  /*3630*/  @P1 STG.E desc[UR16][R40.64], R177 ;  /* 0x000000b128001986 */ /* 0x0007e2000c101910 */
[----:B------:R-:W-:-:S05]  /*3640*/  IADD3.X R25, R25, UR7, RZ, P0, !PT ;  /* 0x0000000719197c10 */ /* 0x000fca00087fe4ff */
[----:B------:R-:W-:Y:S05]  /*3650*/  @!P2 BRA `(.L_x_51) ;  /* 0x000000000004a947 */ /* 0x000fea0003800000 */
[----:B------:R0:W5:Y:S02]  /*3660*/  LDG.E.LTC128B R43, desc[UR16][R24.64] ;  /* 0x00000010182b7981 */ /* 0x000164000c1e1920 */
.L_x_51:
[----:B------:R-:W-:Y:S05]  /*3670*/  BSYNC B1 ;  /* 0x0000000000017941 */ /* 0x000fea0003800000 */
.L_x_50:
        /* <DEDUP_REMOVED lines=10> */
[----:B------:R-:W-:-:S02]  /*3720*/  IADD3 R30, P5, R36, R6, RZ ;  /* 0x00000006241e7210 */ /* 0x000fc40007fbe0ff */
[----:B------:R-:W-:-:S06]  /*3730*/  IADD3.X R29, R35, UR10, RZ, P6, !PT ;  /* 0x0000000a231d7c10 */ /* 0x000fcc000b7fe4ff */
[----:B------:R-:W-:Y:S05]  /*3740*/  @!P4 BRA `(.L_x_53) ;  /* 0x000000000004c947 */ /* 0x000fea0003800000 */
[----:B------:R0:W5:Y:S02]  /*3750*/  LDG.E.LTC128B R43, desc[UR16][R28.64] ;  /* 0x000000101c2b7981 */ /* 0x000164000c1e1920 */
.L_x_53:
[----:B------:R-:W-:Y:S05]  /*3760*/  BSYNC B1 ;  /* 0x0000000000017941 */ /* 0x000fea0003800000 */
.L_x_52:
[----:B-----5:R-:W-:Y:S01]  /*3770*/  FMUL R18, R43, R16 ;  /* 0x000000102b127220 */ /* 0x020fe20000400000 */
[----:B------:R-:W-:Y:S01]  /*3780*/  IMAD.X R31, R37, 0x1, R7, P5 ;  /* 0x00000001251f7824 */ /* 0x000fe200028e0607 */
[----:B------:R-:W-:Y:S01]  /*3790*/  ISETP.GT.AND P2, PT, R14, RZ, P0 ;  /* 0x000000ff0e00720c */ /* 0x000fe20000744270 */
[----:B------:R-:W-:Y:S01]  /*37a0*/  BSSY B1, `(.L_x_54) ;  /* 0x0000008000017945 */ /* 0x000fe20003800000 */
[----:B------:R-:W-:Y:S01]  /*37b0*/  FFMA R15, R15, R12, R18 ;  /* 0x0000000c0f0f7223 */ /* 0x000fe20000000012 */
[----:B0-----:R-:W-:Y:S02]  /*37c0*/  IADD3 R24, P6, R26, UR9, RZ ;  /* 0x000000091a187c10 */ /* 0x001fe4000ffde0ff */
[----:B----4-:R-:W-:Y:S02]  /*37d0*/  IADD3 R32, P5, R38, R6, RZ ;  /* 0x0000000626207210 */ /* 0x010fe40007fbe0ff */
[----:B------:R0:W-:Y:S01]  /*37e0*/  @P4 STG.E desc[UR16][R30.64], R15 ;  /* 0x0000000f1e004986 */ /* 0x0001e2000c101910 */
[----:B------:R-:W-:-:S05]  /*37f0*/  IADD3.X R25, R27, UR10, RZ, P6, !PT ;  /* 0x0000000a1b197c10 */ /* 0x000fca000b7fe4ff */
[----:B------:R-:W-:Y:S05]  /*3800*/  @!P2 BRA `(.L_x_55) ;  /* 0x000000000004a947 */ /* 0x000fea0003800000 */
[----:B------:R4:W5:Y:S02]  /*3810*/  LDG.E.LTC128B R43, desc[UR16][R24.64] ;  /* 0x00000010182b7981 */ /* 0x000964000c1e1920 */
.L_x_55:
[----:B------:R-:W-:Y:S05]  /*3820*/  BSYNC B1 ;  /* 0x0000000000017941 */ /* 0x000fea0003800000 */
.L_x_54:
[----:B-----5:R-:W-:Y:S01]  /*3830*/  FMUL R18, R43, R16 ;  /* 0x000000102b127220 */ /* 0x020fe20000400000 */
[----:B------:R-:W-:Y:S01]  /*3840*/  IMAD.X R33, R39, 0x1, R7, P5 ;  /* 0x0000000127217824 */ /* 0x000fe200028e0607 */
[----:B------:R-:W-:Y:S01]  /*3850*/  ISETP.GT.AND P1, PT, R14, 0x8, P1 ;  /* 0x000000080e00780c */ /* 0x000fe20000f24270 */
[----:B------:R-:W-:Y:S01]  /*3860*/  BSSY B1, `(.L_x_56) ;  /* 0x0000008000017945 */ /* 0x000fe20003800000 */
[----:B------:R-:W-:Y:S01]  /*3870*/  FFMA R17, R17, R12, R18 ;  /* 0x0000000c11117223 */ /* 0x000fe20000000012 */
[----:B--2---:R-:W-:Y:S02]  /*3880*/  IADD3 R34, P4, R34, UR6, RZ ;  /* 0x0000000622227c10 */ /* 0x004fe4000ff9e0ff */
[----:B---3--:R-:W-:Y:S02]  /*3890*/  IADD3 R40, P5, R36, R11, RZ ;  /* 0x0000000b24287210 */ /* 0x008fe40007fbe0ff */
[----:B------:R2:W-:Y:S01]  /*38a0*/  @P2 STG.E desc[UR16][R32.64], R17 ;  /* 0x0000001120002986 */ /* 0x0005e2000c101910 */
[----:B------:R-:W-:-:S05]  /*38b0*/  IADD3.X R35, R35, UR7, RZ, P4, !PT ;  /* 0x0000000723237c10 */ /* 0x000fca000a7fe4ff */
[----:B------:R-:W-:Y:S05]  /*38c0*/  @!P1 BRA `(.L_x_57) ;  /* 0x0000000000049947 */ /* 0x000fea0003800000 */
[----:B------:R3:W5:Y:S02]  /*38d0*/  LDG.E.LTC128B R43, desc[UR16][R34.64] ;  /* 0x00000010222b7981 */ /* 0x000764000c1e1920 */
.L_x_57:
[----:B------:R-:W-:Y:S05]  /*38e0*/  BSYNC B1 ;  /* 0x0000000000017941 */ /* 0x000fea0003800000 */
.L_x_56:
        /* <DEDUP_REMOVED lines=10> */
.L_x_59:
[----:B------:R-:W-:Y:S05]  /*3990*/  BSYNC B1 ;  /* 0x0000000000017941 */ /* 0x000fea0003800000 */
.L_x_58:
[----:B0-----:R-:W-:Y:S01]  /*39a0*/  IADD3 R18, P5, R38, R11, RZ ;  /* 0x0000000b26127210 */ /* 0x001fe20007fbe0ff */
        /* <DEDUP_REMOVED lines=9> */
[----:B------:R-:W-:-:S02]  /*3a40*/  IADD3 R26, P5, R30, R6, RZ ;  /* 0x000000061e1a7210 */ /* 0x000fc40007fbe0ff */
[----:B------:R-:W-:-:S06]  /*3a50*/  IADD3.X R21, R29, UR10, RZ, P6, !PT ;  /* 0x0000000a1d157c10 */ /* 0x000fcc000b7fe4ff */
[----:B------:R-:W-:Y:S05]  /*3a60*/  @!P4 BRA `(.L_x_61) ;  /* 0x000000000004c947 */ /* 0x000fea0003800000 */
[----:B------:R0:W5:Y:S02]  /*3a70*/  LDG.E.LTC128B R43, desc[UR16][R20.64] ;  /* 0x00000010142b7981 */ /* 0x000164000c1e1920 */
.L_x_61:
[----:B------:R-:W-:Y:S05]  /*3a80*/  BSYNC B1 ;  /* 0x0000000000017941 */ /* 0x000fea0003800000 */
.L_x_60:
[----:B0----5:R-:W-:Y:S01]  /*3a90*/  FMUL R18, R43, R16 ;  /* 0x000000102b127220 */ /* 0x021fe20000400000 */
[----:B------:R-:W-:Y:S01]  /*3aa0*/  IMAD.X R27, R31, 0x1, R7, P5 ;  /* 0x000000011f1b7824 */ /* 0x000fe200028e0607 */
[----:B------:R-:W-:Y:S01]  /*3ab0*/  ISETP.GT.AND P2, PT, R14, RZ, P0 ;  /* 0x000000ff0e00720c */ /* 0x000fe20000744270 */
[----:B------:R-:W-:Y:S01]  /*3ac0*/  BSSY B1, `(.L_x_62) ;  /* 0x0000008000017945 */ /* 0x000fe20003800000 */
[----:B------:R-:W-:Y:S01]  /*3ad0*/  FFMA R23, R23, R12, R18 ;  /* 0x0000000c17177223 */ /* 0x000fe20000000012 */
[----:B------:R-:W-:Y:S02]  /*3ae0*/  IADD3 R18, P6, R24, UR9, RZ ;  /* 0x0000000918127c10 */ /* 0x000fe4000ffde0ff */
[----:B------:R-:W-:Y:S02]  /*3af0*/  IADD3 R22, P5, R32, R6, RZ ;  /* 0x0000000620167210 */ /* 0x000fe40007fbe0ff */
[----:B------:R0:W-:Y:S01]  /*3b00*/  @P4 STG.E desc[UR16][R26.64], R23 ;  /* 0x000000171a004986 */ /* 0x0001e2000c101910 */
[----:B------:R-:W-:-:S05]  /*3b10*/  IADD3.X R19, R25, UR10, RZ, P6, !PT ;  /* 0x0000000a19137c10 */ /* 0x000fca000b7fe4ff */
[----:B------:R-:W-:Y:S05]  /*3b20*/  @!P2 BRA `(.L_x_63) ;  /* 0x000000000004a947 */ /* 0x000fea0003800000 */
[----:B------:R0:W5:Y:S02]  /*3b30*/  LDG.E.LTC128B R43, desc[UR16][R18.64] ;  /* 0x00000010122b7981 */ /* 0x000164000c1e1920 */
.L_x_63:
[----:B------:R-:W-:Y:S05]  /*3b40*/  BSYNC B1 ;  /* 0x0000000000017941 */ /* 0x000fea0003800000 */
.L_x_62:
[----:B---3-5:R-:W-:Y:S01]  /*3b50*/  FMUL R34, R43, R16 ;  /* 0x000000102b227220 */ /* 0x028fe20000400000 */
[----:B0-----:R-:W-:Y:S01]  /*3b60*/  IMAD.X R23, R33, 0x1, R7, P5 ;  /* 0x0000000121177824 */ /* 0x001fe200028e0607 */
[----:B------:R-:W-:Y:S01]  /*3b70*/  ISETP.GT.AND P1, PT, R14, 0x8, P1 ;  /* 0x000000080e00780c */ /* 0x000fe20000f24270 */
        /* <DEDUP_REMOVED lines=8> */
.L_x_65:
[----:B------:R-:W-:Y:S05]  /*3c00*/  BSYNC B1 ;  /* 0x0000000000017941 */ /* 0x000fea0003800000 */
.L_x_64:
[----:B---3-5:R-:W-:Y:S01]  /*3c10*/  FMUL R28, R43, R16 ;  /* 0x000000102b1c7220 */ /* 0x028fe20000400000 */
[----:B------:R-:W-:Y:S01]  /*3c20*/  IMAD.X R35, R31, 0x1, R10, P5 ;  /* 0x000000011f237824 */ /* 0x000fe200028e060a */
[----:B------:R-:W-:Y:S01]  /*3c30*/  ISETP.GT.AND P2, PT, R14, 0x8, P0 ;  /* 0x000000080e00780c */ /* 0x000fe20000744270 */
[----:B------:R-:W-:Y:S01]  /*3c40*/  BSSY B1, `(.L_x_66) ;  /* 0x0000007000017945 */ /* 0x000fe20003800000 */
[----:B------:R-:W-:Y:S01]  /*3c50*/  FFMA R91, R91, R12, R28 ;  /* 0x0000000c5b5b7223 */ /* 0x000fe2000000001c */
[----:B----4-:R-:W-:-:S04]  /*3c60*/  IADD3 R24, P0, R24, UR6, RZ ;  /* 0x0000000618187c10 */ /* 0x010fc8000ff1e0ff */
[----:B------:R3:W-:Y:S01]  /*3c70*/  @P1 STG.E desc[UR16][R34.64], R91 ;  /* 0x0000005b22001986 */ /* 0x0007e2000c101910 */
[----:B------:R-:W-:-:S05]  /*3c80*/  IADD3.X R25, R25, UR7, RZ, P0, !PT ;  /* 0x0000000719197c10 */ /* 0x000fca00087fe4ff */
[----:B------:R-:W-:Y:S05]  /*3c90*/  @!P2 BRA `(.L_x_67) ;  /* 0x000000000004a947 */ /* 0x000fea0003800000 */
[----:B------:R4:W5:Y:S02]  /*3ca0*/  LDG.E.LTC128B R43, desc[UR16][R24.64] ;  /* 0x00000010182b7981 */ /* 0x000964000c1e1920 */
.L_x_67:
[----:B------:R-:W-:Y:S05]  /*3cb0*/  BSYNC B1 ;  /* 0x0000000000017941 */ /* 0x000fea0003800000 */
.L_x_66:
[----:B----4-:R-:W-:Y:S01]  /*3cc0*/  IADD3 R24, P5, R32, R11, RZ ;  /* 0x0000000b20187210 */ /* 0x010fe20007fbe0ff */
        /* <DEDUP_REMOVED lines=13> */
.L_x_69:
[----:B------:R-:W-:Y:S05]  /*3da0*/  BSYNC B1 ;  /* 0x0000000000017941 */ /* 0x000fea0003800000 */
.L_x_68:
[----:B----45:R-:W-:Y:S01]  /*3db0*/  FMUL R24, R43, R16 ;  /* 0x000000102b187220 */ /* 0x030fe20000400000 */
[----:B------:R-:W-:Y:S01]  /*3dc0*/  IMAD.X R31, R27, 0x1, R7, P5 ;  /* 0x000000011b1f7824 */ /* 0x000fe200028e0607 */
[----:B------:R-:W-:Y:S01]  /*3dd0*/  ISETP.GT.AND P2, PT, R14, RZ, P0 ;  /* 0x000000ff0e00720c */ /* 0x000fe20000744270 */
[----:B------:R-:W-:Y:S01]  /*3de0*/  BSSY B1, `(.L_x_70) ;  /* 0x0000008000017945 */ /* 0x000fe20003800000 */
[----:B------:R-:W-:Y:S01]  /*3df0*/  FFMA R95, R95, R12, R24 ;  /* 0x0000000c5f5f7223 */ /* 0x000fe20000000018 */
[----:B------:R-:W-:Y:S02]  /*3e00*/  IADD3 R24, P6, R18, UR9, RZ ;  /* 0x0000000912187c10 */ /* 0x000fe4000ffde0ff */
[----:B--2---:R-:W-:Y:S02]  /*3e10*/  IADD3 R32, P5, R22, R6, RZ ;  /* 0x0000000616207210 */ /* 0x004fe40007fbe0ff */
[----:B------:R2:W-:Y:S01]  /*3e20*/  @P4 STG.E desc[UR16][R30.64], R95 ;  /* 0x0000005f1e004986 */ /* 0x0005e2000c101910 */
[----:B------:R-:W-:-:S05]  /*3e30*/  IADD3.X R25, R19, UR10, RZ, P6, !PT ;  /* 0x0000000a13197c10 */ /* 0x000fca000b7fe4ff */
[----:B------:R-:W-:Y:S05]  /*3e40*/  @!P2 BRA `(.L_x_71) ;  /* 0x000000000004a947 */ /* 0x000fea0003800000 */
[----:B------:R4:W5:Y:S02]  /*3e50*/  LDG.E.LTC128B R43, desc[UR16][R24.64] ;  /* 0x00000010182b7981 */ /* 0x000964000c1e1920 */
.L_x_71:
[----:B------:R-:W-:Y:S05]  /*3e60*/  BSYNC B1 ;  /* 0x0000000000017941 */ /* 0x000fea0003800000 */
.L_x_70:
[----:B---3-5:R-:W-:Y:S01]  /*3e70*/  FMUL R34, R43, R16 ;  /* 0x000000102b227220 */ /* 0x028fe20000400000 */
[----:B------:R-:W-:Y:S01]  /*3e80*/  IMAD.X R33, R23, 0x1, R7, P5 ;  /* 0x0000000117217824 */ /* 0x000fe200028e0607 */
        /* <DEDUP_REMOVED lines=9> */
.L_x_73:
[----:B------:R-:W-:Y:S05]  /*3f20*/  BSYNC B1 ;  /* 0x0000000000017941 */ /* 0x000fea0003800000 */
.L_x_72:
[----:B0----5:R-:W-:Y:S01]  /*3f30*/  FMUL R20, R43, R16 ;  /* 0x000000102b147220 */ /* 0x021fe20000400000 */
        /* <DEDUP_REMOVED lines=9> */
.L_x_75:
[----:B------:R-:W-:Y:S05]  /*3fd0*/  BSYNC B1 ;  /* 0x0000000000017941 */ /* 0x000fea0003800000 */
.L_x_74:
        /* <DEDUP_REMOVED lines=14> */
.L_x_77:
[----:B------:R-:W-:Y:S05]  /*40c0*/  BSYNC B1 ;  /* 0x0000000000017941 */ /* 0x000fea0003800000 */
.L_x_76:
        /* <DEDUP_REMOVED lines=11> */
.L_x_79:
[----:B------:R-:W-:Y:S05]  /*4180*/  BSYNC B1 ;  /* 0x0000000000017941 */ /* 0x000fea0003800000 */
.L_x_78:
[----:B-----5:R-:W-:Y:S01]  /*4190*/  FMUL R34, R43, R16 ;  /* 0x000000102b227220 */ /* 0x020fe20000400000 */
        /* <DEDUP_REMOVED lines=10> */
.L_x_81:
[----:B------:R-:W-:Y:S05]  /*4240*/  BSYNC B1 ;  /* 0x0000000000017941 */ /* 0x000fea0003800000 */
.L_x_80:
[----:B0----5:R-:W-:Y:S01]  /*4250*/  FMUL R28, R43, R16 ;  /* 0x000000102b1c7220 */ /* 0x021fe20000400000 */
        /* <DEDUP_REMOVED lines=9> */
.L_x_83:
[----:B------:R-:W-:Y:S05]  /*42f0*/  BSYNC B1 ;  /* 0x0000000000017941 */ /* 0x000fea0003800000 */
.L_x_82:
        /* <DEDUP_REMOVED lines=10> */
[----:B--2---:R-:W-:-:S02]  /*43a0*/  IADD3 R30, P5, R22, R6, RZ ;  /* 0x00000006161e7210 */ /* 0x004fc40007fbe0ff */
[----:B------:R-:W-:-:S06]  /*43b0*/  IADD3.X R29, R21, UR10, RZ, P6, !PT ;  /* 0x0000000a151d7c10 */ /* 0x000fcc000b7fe4ff */
[----:B------:R-:W-:Y:S05]  /*43c0*/  @!P4 BRA `(.L_x_85) ;  /* 0x000000000004c947 */ /* 0x000fea0003800000 */
[----:B------:R2:W5:Y:S02]  /*43d0*/  LDG.E.LTC128B R43, desc[UR16][R28.64] ;  /* 0x000000101c2b7981 */ /* 0x000564000c1e1920 */
.L_x_85:
[----:B------:R-:W-:Y:S05]  /*43e0*/  BSYNC B1 ;  /* 0x0000000000017941 */ /* 0x000fea0003800000 */
.L_x_84:
[----:B----45:R-:W-:Y:S01]  /*43f0*/  FMUL R24, R43, R16 ;  /* 0x000000102b187220 */ /* 0x030fe20000400000 */
[----:B------:R-:W-:Y:S01]  /*4400*/  IMAD.X R31, R23, 0x1, R7, P5 ;  /* 0x00000001171f7824 */ /* 0x000fe200028e0607 */
[----:B------:R-:W-:Y:S01]  /*4410*/  ISETP.GT.AND P2, PT, R14, RZ, P0 ;  /* 0x000000ff0e00720c */ /* 0x000fe20000744270 */
[----:B------:R-:W-:Y:S01]  /*4420*/  BSSY B1, `(.L_x_86) ;  /* 0x0000008000017945 */ /* 0x000fe20003800000 */
[----:B------:R-:W-:Y:S01]  /*4430*/  FFMA R111, R111, R12, R24 ;  /* 0x0000000c6f6f7223 */ /* 0x000fe20000000018 */
[----:B------:R-:W-:Y:S02]  /*4440*/  IADD3 R24, P6, R18, UR9, RZ ;  /* 0x0000000912187c10 */ /* 0x000fe4000ffde0ff */
[----:B---3--:R-:W-:Y:S02]  /*4450*/  IADD3 R32, P5, R26, R6, RZ ;  /* 0x000000061a207210 */ /* 0x008fe40007fbe0ff */
[----:B------:R3:W-:Y:S01]  /*4460*/  @P4 STG.E desc[UR16][R30.64], R111 ;  /* 0x0000006f1e004986 */ /* 0x0007e2000c101910 */
[----:B------:R-:W-:-:S05]  /*4470*/  IADD3.X R25, R19, UR10, RZ, P6, !PT ;  /* 0x0000000a13197c10 */ /* 0x000fca000b7fe4ff */
[----:B------:R-:W-:Y:S05]  /*4480*/  @!P2 BRA `(.L_x_87) ;  /* 0x000000000004a947 */ /* 0x000fea0003800000 */
[----:B------:R4:W5:Y:S02]  /*4490*/  LDG.E.LTC128B R43, desc[UR16][R24.64] ;  /* 0x00000010182b7981 */ /* 0x000964000c1e1920 */
.L_x_87:
[----:B------:R-:W-:Y:S05]  /*44a0*/  BSYNC B1 ;  /* 0x0000000000017941 */ /* 0x000fea0003800000 */
.L_x_86:
[----:B0----5:R-:W-:Y:S01]  /*44b0*/  FMUL R34, R43, R16 ;  /* 0x000000102b227220 */ /* 0x021fe20000400000 */
        /* <DEDUP_REMOVED lines=10> */
.L_x_89:
[----:B------:R-:W-:Y:S05]  /*4560*/  BSYNC B1 ;  /* 0x0000000000017941 */ /* 0x000fea0003800000 */
.L_x_88:
        /* <DEDUP_REMOVED lines=10> */
.L_x_91:
[----:B------:R-:W-:Y:S05]  /*4610*/  BSYNC B1 ;  /* 0x0000000000017941 */ /* 0x000fea0003800000 */
.L_x_90:
        /* <DEDUP_REMOVED lines=14> */
.L_x_93:
[----:B------:R-:W-:Y:S05]  /*4700*/  BSYNC B1 ;  /* 0x0000000000017941 */ /* 0x000fea0003800000 */
.L_x_92:
        /* <DEDUP_REMOVED lines=11> */
.L_x_95:
[----:B------:R-:W-:Y:S05]  /*47c0*/  BSYNC B1 ;  /* 0x0000000000017941 */ /* 0x000fea0003800000 */
.L_x_94:
[----:B-----5:R-:W-:Y:S01]  /*47d0*/  FMUL R34, R43, R16 ;  /* 0x000000102b227220 */ /* 0x020fe20000400000 */
[----:B------:R-:W-:Y:S01]  /*47e0*/  IMAD.X R27, R33, 0x1, R7, P5 ;  /* 0x00000001211b7824 */ /* 0x000fe200028e0607 */
[----:B------:R-:W-:Y:S01]  /*47f0*/  ISETP.GT.AND P1, PT, R14, 0x8, P1 ;  /* 0x000000080e00780c */ /* 0x000fe20000f24270 */
[----:B------:R-:W-:Y:S01]  /*4800*/  BSSY B1, `(.L_x_96) ;  /* 0x0000008000017945 */ /* 0x000fe20003800000 */
[----:B------:R-:W-:Y:S01]  /*4810*/  FFMA R121, R121, R12, R34 ;  /* 0x0000000c79797223 */ /* 0x000fe20000000022 */
[----:B--2---:R-:W-:Y:S02]  /*4820*/  IADD3 R28, P4, R28, UR6, RZ ;  /* 0x000000061c1c7c10 */ /* 0x004fe4000ff9e0ff */
[----:B------:R-:W-:Y:S02]  /*4830*/  IADD3 R34, P5, R30, R11, RZ ;  /* 0x0000000b1e227210 */ /* 0x000fe40007fbe0ff */
[----:B------:R2:W-:Y:S01]  /*4840*/  @P2 STG.E desc[UR16][R26.64], R121 ;  /* 0x000000791a002986 */ /* 0x0005e2000c101910 */
[----:B------:R-:W-:-:S05]  /*4850*/  IADD3.X R29, R29, UR7, RZ, P4, !PT ;  /* 0x000000071d1d7c10 */ /* 0x000fca000a7fe4ff */
[----:B------:R-:W-:Y:S05]  /*4860*/  @!P1 BRA `(.L_x_97) ;  /* 0x0000000000049947 */ /* 0x000fea0003800000 */
[----:B------:R0:W5:Y:S02]  /*4870*/  LDG.E.LTC128B R43, desc[UR16][R28.64] ;  /* 0x000000101c2b7981 */ /* 0x000164000c1e1920 */
.L_x_97:
[----:B------:R-:W-:Y:S05]  /*4880*/  BSYNC B1 ;  /* 0x0000000000017941 */ /* 0x000fea0003800000 */
.L_x_96:
        /* <DEDUP_REMOVED lines=10> */
.L_x_99:
[----:B------:R-:W-:Y:S05]  /*4930*/  BSYNC B1 ;  /* 0x0000000000017941 */ /* 0x000fea0003800000 */
.L_x_98:
        /* <DEDUP_REMOVED lines=10> */
[----:B---3--:R-:W-:-:S02]  /*49e0*/  IADD3 R30, P5, R22, R6, RZ ;  /* 0x00000006161e7210 */ /* 0x008fc40007fbe0ff */
[----:B------:R-:W-:-:S06]  /*49f0*/  IADD3.X R29, R21, UR10, RZ, P6, !PT ;  /* 0x0000000a151d7c10 */ /* 0x000fcc000b7fe4ff */
[----:B------:R-:W-:Y:S05]  /*4a00*/  @!P4 BRA `(.L_x_101) ;  /* 0x000000000004c947 */ /* 0x000fea0003800000 */
[----:B------:R3:W5:Y:S02]  /*4a10*/  LDG.E.LTC128B R43, desc[UR16][R28.64] ;  /* 0x000000101c2b7981 */ /* 0x000764000c1e1920 */
.L_x_101:
[----:B------:R-:W-:Y:S05]  /*4a20*/  BSYNC B1 ;  /* 0x0000000000017941 */ /* 0x000fea0003800000 */
.L_x_100:
[----:B----45:R-:W-:Y:S01]  /*4a30*/  FMUL R24, R43, R16 ;  /* 0x000000102b187220 */ /* 0x030fe20000400000 */
        /* <DEDUP_REMOVED lines=10> */
.L_x_103:
[----:B------:R-:W-:Y:S05]  /*4ae0*/  BSYNC B1 ;  /* 0x0000000000017941 */ /* 0x000fea0003800000 */
.L_x_102:
        /* <DEDUP_REMOVED lines=11> */
.L_x_105:
[----:B------:R-:W-:Y:S05]  /*4ba0*/  BSYNC B1 ;  /* 0x0000000000017941 */ /* 0x000fea0003800000 */
.L_x_104:
        /* <DEDUP_REMOVED lines=10> */
.L_x_107:
[----:B------:R-:W-:Y:S05]  /*4c50*/  BSYNC B1 ;  /* 0x0000000000017941 */ /* 0x000fea0003800000 */
.L_x_106:
        /* <DEDUP_REMOVED lines=14> */
.L_x_109:
[----:B------:R-:W-:Y:S05]  /*4d40*/  BSYNC B1 ;  /* 0x0000000000017941 */ /* 0x000fea0003800000 */
.L_x_108:
[----:B0----5:R-:W-:Y:S01]  /*4d50*/  FMUL R18, R43, R16 ;  /* 0x000000102b127220 */ /* 0x021fe20000400000 */
        /* <DEDUP_REMOVED lines=10> */
.L_x_111:
[----:B------:R-:W-:Y:S05]  /*4e00*/  BSYNC B1 ;  /* 0x0000000000017941 */ /* 0x000fea0003800000 */
.L_x_110:
[----:B-----5:R-:W-:Y:S01]  /*4e10*/  FMUL R34, R43, R16 ;  /* 0x000000102b227220 */ /* 0x020fe20000400000 */
[----:B------:R-:W-:Y:S01]  /*4e20*/  IMAD.X R27, R33, 0x1, R7, P5 ;  /* 0x00000001211b7824 */ /* 0x000fe200028e0607 */
[----:B------:R-:W-:Y:S01]  /*4e30*/  ISETP.GT.AND P1, PT, R14, 0x8, P1 ;  /* 0x000000080e00780c */ /* 0x000fe20000f24270 */
[----:B------:R-:W-:Y:S01]  /*4e40*/  BSSY B1, `(.L_x_112) ;  /* 0x0000008000017945 */ /* 0x000fe20003800000 */
[----:B------:R-:W-:Y:S01]  /*4e50*/  FFMA R137, R137, R12, R34 ;  /* 0x0000000c89897223 */ /* 0x000fe20000000022 */
[----:B---3--:R-:W-:Y:S02]  /*4e60*/  IADD3 R28, P4, R28, UR6, RZ ;  /* 0x000000061c1c7c10 */ /* 0x008fe4000ff9e0ff */
[----:B------:R-:W-:Y:S02]  /*4e70*/  IADD3 R34, P5, R30, R11, RZ ;  /* 0x0000000b1e227210 */ /* 0x000fe40007fbe0ff */
[----:B------:R3:W-:Y:S01]  /*4e80*/  @P2 STG.E desc[UR16][R26.64], R137 ;  /* 0x000000891a002986 */ /* 0x0007e2000c101910 */
[----:B------:R-:W-:-:S05]  /*4e90*/  IADD3.X R29, R29, UR7, RZ, P4, !PT ;  /* 0x000000071d1d7c10 */ /* 0x000fca000a7fe4ff */
[----:B------:R-:W-:Y:S05]  /*4ea0*/  @!P1 BRA `(.L_x_113) ;  /* 0x0000000000049947 */ /* 0x000fea0003800000 */
[----:B------:R0:W5:Y:S02]  /*4eb0*/  LDG.E.LTC128B R43, desc[UR16][R28.64] ;  /* 0x000000101c2b7981 */ /* 0x000164000c1e1920 */
.L_x_113:
[----:B------:R-:W-:Y:S05]  /*4ec0*/  BSYNC B1 ;  /* 0x0000000000017941 */ /* 0x000fea0003800000 */
.L_x_112:
        /* <DEDUP_REMOVED lines=10> */
.L_x_115:
[----:B------:R-:W-:Y:S05]  /*4f70*/  BSYNC B1 ;  /* 0x0000000000017941 */ /* 0x000fea0003800000 */
.L_x_114:
        /* <DEDUP_REMOVED lines=10> */
[----:B----4-:R-:W-:-:S02]  /*5020*/  IADD3 R30, P5, R22, R6, RZ ;  /* 0x00000006161e7210 */ /* 0x010fc40007fbe0ff */
[----:B------:R-:W-:-:S06]  /*5030*/  IADD3.X R29, R21, UR10, RZ, P6, !PT ;  /* 0x0000000a151d7c10 */ /* 0x000fcc000b7fe4ff */
[----:B------:R-:W-:Y:S05]  /*5040*/  @!P4 BRA `(.L_x_117) ;  /* 0x000000000004c947 */ /* 0x000fea0003800000 */
[----:B------:R4:W5:Y:S02]  /*5050*/  LDG.E.LTC128B R43, desc[UR16][R28.64] ;  /* 0x000000101c2b7981 */ /* 0x000964000c1e1920 */
.L_x_117:
[----:B------:R-:W-:Y:S05]  /*5060*/  BSYNC B1 ;  /* 0x0000000000017941 */ /* 0x000fea0003800000 */
.L_x_116:
        /* <DEDUP_REMOVED lines=11> */
.L_x_119:
[----:B------:R-:W-:Y:S05]  /*5120*/  BSYNC B1 ;  /* 0x0000000000017941 */ /* 0x000fea0003800000 */
.L_x_118:
        /* <DEDUP_REMOVED lines=11> */
.L_x_121:
[----:B------:R-:W-:Y:S05]  /*51e0*/  BSYNC B1 ;  /* 0x0000000000017941 */ /* 0x000fea0003800000 */
.L_x_120:
[----:B0----5:R-:W-:Y:S01]  /*51f0*/  FMUL R20, R43, R16 ;  /* 0x000000102b147220 */ /* 0x021fe20000400000 */
[----:B------:R-:W-:Y:S01]  /*5200*/  IMAD.X R35, R23, 0x1, R10, P5 ;  /* 0x0000000117237824 */ /* 0x000fe200028e060a */
[----:B------:R-:W-:Y:S01]  /*5210*/  ISETP.GT.AND P2, PT, R14, 0x8, P0 ;  /* 0x000000080e00780c */ /* 0x000fe20000744270 */
[----:B------:R-:W-:Y:S01]  /*5220*/  BSSY B1, `(.L_x_122) ;  /* 0x0000007000017945 */ /* 0x000fe20003800000 */
[----:B------:R-:W-:Y:S01]  /*5230*/  FFMA R147, R147, R12, R20 ;  /* 0x0000000c93937223 */ /* 0x000fe20000000014 */
[----:B--2---:R-:W-:-:S04]  /*5240*/  IADD3 R18, P0, R18, UR6, RZ ;  /* 0x0000000612127c10 */ /* 0x004fc8000ff1e0ff */
[----:B------:R0:W-:Y:S01]  /*5250*/  @P1 STG.E desc[UR16][R34.64], R147 ;  /* 0x0000009322001986 */ /* 0x0001e2000c101910 */
[----:B------:R-:W-:-:S05]  /*5260*/  IADD3.X R19, R19, UR7, RZ, P0, !PT ;  /* 0x0000000713137c10 */ /* 0x000fca00087fe4ff */
[----:B------:R-:W-:Y:S05]  /*5270*/  @!P2 BRA `(.L_x_123) ;  /* 0x000000000004a947 */ /* 0x000fea0003800000 */
[----:B------:R2:W5:Y:S02]  /*5280*/  LDG.E.LTC128B R43, desc[UR16][R18.64] ;  /* 0x00000010122b7981 */ /* 0x000564000c1e1920 */
.L_x_123:
[----:B------:R-:W-:Y:S05]  /*5290*/  BSYNC B1 ;  /* 0x0000000000017941 */ /* 0x000fea0003800000 */
.L_x_122:
[----:B--2---:R-:W-:Y:S01]  /*52a0*/  IADD3 R18, P5, R26, R11, RZ ;  /* 0x0000000b1a127210 */ /* 0x004fe20007fbe0ff */
        /* <DEDUP_REMOVED lines=13> */
.L_x_125:
[----:B------:R-:W-:Y:S05]  /*5380*/  BSYNC B1 ;  /* 0x0000000000017941 */ /* 0x000fea0003800000 */
.L_x_124:
[----:B--2--5:R-:W-:Y:S01]  /*5390*/  FMUL R18, R43, R16 ;  /* 0x000000102b127220 */ /* 0x024fe20000400000 */
        /* <DEDUP_REMOVED lines=10> */
.L_x_127:
[----:B------:R-:W-:Y:S05]  /*5440*/  BSYNC B1 ;  /* 0x0000000000017941 */ /* 0x000fea0003800000 */
.L_x_126:
[----:B0----5:R-:W-:Y:S01]  /*5450*/  FMUL R34, R43, R16 ;  /* 0x000000102b227220 */ /* 0x021fe20000400000 */
[----:B------:R-:W-:Y:S01]  /*5460*/  IMAD.X R27, R33, 0x1, R7, P5 ;  /* 0x00000001211b7824 */ /* 0x000fe200028e0607 */
[----:B------:R-:W-:Y:S01]  /*5470*/  ISETP.GT.AND P1, PT, R14, 0x8, P1 ;  /* 0x000000080e00780c */ /* 0x000fe20000f24270 */
[----:B------:R-:W-:Y:S01]  /*5480*/  BSSY B1, `(.L_x_128) ;  /* 0x0000008000017945 */ /* 0x000fe20003800000 */
[----:B------:R-:W-:Y:S01]  /*5490*/  FFMA R153, R153, R12, R34 ;  /* 0x0000000c99997223 */ /* 0x000fe20000000022 */
[----:B----4-:R-:W-:Y:S02]  /*54a0*/  IADD3 R28, P4, R28, UR6, RZ ;  /* 0x000000061c1c7c10 */ /* 0x010fe4000ff9e0ff */
[----:B------:R-:W-:Y:S02]  /*54b0*/  IADD3 R34, P5, R30, R11, RZ ;  /* 0x0000000b1e227210 */ /* 0x000fe40007fbe0ff */
[----:B------:R0:W-:Y:S01]  /*54c0*/  @P2 STG.E desc[UR16][R26.64], R153 ;  /* 0x000000991a002986 */ /* 0x0001e2000c101910 */
[----:B------:R-:W-:-:S05]  /*54d0*/  IADD3.X R29, R29, UR7, RZ, P4, !PT ;  /* 0x000000071d1d7c10 */ /* 0x000fca000a7fe4ff */
[----:B------:R-:W-:Y:S05]  /*54e0*/  @!P1 BRA `(.L_x_129) ;  /* 0x0000000000049947 */ /* 0x000fea0003800000 */
[----:B------:R4:W5:Y:S02]  /*54f0*/  LDG.E.LTC128B R43, desc[UR16][R28.64] ;  /* 0x000000101c2b7981 */ /* 0x000964000c1e1920 */
.L_x_129:
[----:B------:R-:W-:Y:S05]  /*5500*/  BSYNC B1 ;  /* 0x0000000000017941 */ /* 0x000fea0003800000 */
.L_x_128:
[----:B----45:R-:W-:Y:S01]  /*5510*/  FMUL R28, R43, R16 ;  /* 0x000000102b1c7220 */ /* 0x030fe20000400000 */
        /* <DEDUP_REMOVED lines=9> */
.L_x_131:
[----:B------:R-:W-:Y:S05]  /*55b0*/  BSYNC B1 ;  /* 0x0000000000017941 */ /* 0x000fea0003800000 */
.L_x_130:
        /* <DEDUP_REMOVED lines=14> */
.L_x_133:
[----:B------:R-:W-:Y:S05]  /*56a0*/  BSYNC B1 ;  /* 0x0000000000017941 */ /* 0x000fea0003800000 */
.L_x_132:
[----:B0----5:R-:W-:Y:S01]  /*56b0*/  FMUL R24, R43, R16 ;  /* 0x000000102b187220 */ /* 0x021fe20000400000 */
[----:B------:R-:W-:Y:S01]  /*56c0*/  IMAD.X R31, R23, 0x1, R7, P6 ;  /* 0x00000001171f7824 */ /* 0x000fe200030e0607 */
[----:B------:R-:W-:Y:S01]  /*56d0*/  ISETP.GT.AND P2, PT, R14, RZ, P1 ;  /* 0x000000ff0e00720c */ /* 0x000fe20000f44270 */
[----:B------:R-:W-:Y:S01]  /*56e0*/  BSSY B1, `(.L_x_134) ;  /* 0x0000007000017945 */ /* 0x000fe20003800000 */
[----:B------:R-:W-:Y:S01]  /*56f0*/  FFMA R159, R159, R12, R24 ;  /* 0x0000000c9f9f7223 */ /* 0x000fe20000000018 */
[----:B----4-:R-:W-:-:S04]  /*5700*/  IADD3 R34, P0, R18, UR9, RZ ;  /* 0x0000000912227c10 */ /* 0x010fc8000ff1e0ff */
[----:B------:R0:W-:Y:S01]  /*5710*/  @P5 STG.E desc[UR16][R30.64], R159 ;  /* 0x0000009f1e005986 */ /* 0x0001e2000c101910 */
[----:B------:R-:W-:-:S05]  /*5720*/  IADD3.X R35, R19, UR10, RZ, P0, !PT ;  /* 0x0000000a13237c10 */ /* 0x000fca00087fe4ff */
[----:B------:R-:W-:Y:S05]  /*5730*/  @!P2 BRA `(.L_x_135) ;  /* 0x000000000004a947 */ /* 0x000fea0003800000 */
[----:B------:R4:W5:Y:S02]  /*5740*/  LDG.E.LTC128B R43, desc[UR16][R34.64] ;  /* 0x00000010222b7981 */ /* 0x000964000c1e1920 */
.L_x_135:
[----:B------:R-:W-:Y:S05]  /*5750*/  BSYNC B1 ;  /* 0x0000000000017941 */ /* 0x000fea0003800000 */
.L_x_134:
[----:B------:R-:W-:Y:S01]  /*5760*/  IADD3 R24, P5, R26, R6, RZ ;  /* 0x000000061a187210 */ /* 0x000fe20007fbe0ff */
[----:B-----5:R-:W-:Y:S01]  /*5770*/  FMUL R32, R43, R16 ;  /* 0x000000102b207220 */ /* 0x020fe20000400000 */
[----:B------:R-:W-:Y:S01]  /*5780*/  ISETP.GT.AND P4, PT, R14, 0x8, P4 ;  /* 0x000000080e00780c */ /* 0x000fe20002784270 */
[----:B------:R-:W-:Y:S01]  /*5790*/  BSSY B1, `(.L_x_136) ;  /* 0x000000a000017945 */ /* 0x000fe20003800000 */
[----:B------:R-:W-:Y:S01]  /*57a0*/  IADD3 R20, P6, R20, UR6, RZ ;  /* 0x0000000614147c10 */ /* 0x000fe2000ffde0ff */
[----:B------:R-:W-:Y:S01]  /*57b0*/  FFMA R161, R161, R12, R32 ;  /* 0x0000000ca1a17223 */ /* 0x000fe20000000020 */
[----:B------:R-:W-:Y:S01]  /*57c0*/  IMAD.X R25, R27, 0x1, R7, P5 ;  /* 0x000000011b197824 */ /* 0x000fe200028e0607 */
[----:B------:R-:W-:Y:S02]  /*57d0*/  ISETP.GT.AND P0, PT, R9, 0x78, PT ;  /* 0x000000780900780c */ /* 0x000fe40003f04270 */
[----:B------:R-:W-:Y:S02]  /*57e0*/  IADD3 R32, P5, R22, R11, RZ ;  /* 0x0000000b16207210 */ /* 0x000fe40007fbe0ff */
[----:B------:R0:W-:Y:S01]  /*57f0*/  @P2 STG.E desc[UR16][R24.64], R161 ;  /* 0x000000a118002986 */ /* 0x0001e2000c101910 */
[----:B------:R-:W-:-:S03]  /*5800*/  IADD3.X R21, R21, UR7, RZ, P6, !PT ;  /* 0x0000000715157c10 */ /* 0x000fc6000b7fe4ff */
[----:B------:R-:W-:Y:S07]  /*5810*/  @!P4 BRA `(.L_x_137) ;  /* 0x000000000004c947 */ /* 0x000fee0003800000 */
[----:B------:R0:W5:Y:S02]  /*5820*/  LDG.E.LTC128B R43, desc[UR16][R20.64] ;  /* 0x00000010142b7981 */ /* 0x000164000c1e1920 */
.L_x_137:
[----:B------:R-:W-:Y:S05]  /*5830*/  BSYNC B1 ;  /* 0x0000000000017941 */ /* 0x000fea0003800000 */
.L_x_136:
[----:B0----5:R-:W-:Y:S01]  /*5840*/  FMUL R20, R43, R16 ;  /* 0x000000102b147220 */ /* 0x021fe20000400000 */
[----:B------:R-:W-:Y:S01]  /*5850*/  IMAD.X R33, R23, 0x1, R10, P5 ;  /* 0x0000000117217824 */ /* 0x000fe200028e060a */
[----:B------:R-:W-:Y:S01]  /*5860*/  ISETP.GT.AND P1, PT, R14, 0x8, P1 ;  /* 0x000000080e00780c */ /* 0x000fe20000f24270 */
[----:B------:R-:W-:Y:S01]  /*5870*/  BSSY B1, `(.L_x_138) ;  /* 0x0000008000017945 */ /* 0x000fe20003800000 */
[----:B------:R-:W-:Y:S01]  /*5880*/  FFMA R163, R163, R12, R20 ;  /* 0x0000000ca3a37223 */ /* 0x000fe20000000014 */
[----:B---3--:R-:W-:Y:S02]  /*5890*/  IADD3 R18, P5, R18, UR6, RZ ;  /* 0x0000000612127c10 */ /* 0x008fe4000ffbe0ff */
[----:B------:R-:W-:Y:S02]  /*58a0*/  ISETP.GT.AND P2, PT, R9, 0x79, PT ;  /* 0x000000790900780c */ /* 0x000fe40003f44270 */
[----:B------:R0:W-:Y:S01]  /*58b0*/  @P4 STG.E desc[UR16][R32.64], R163 ;  /* 0x000000a320004986 */ /* 0x0001e2000c101910 */
[----:B------:R-:W-:-:S05]  /*58c0*/  IADD3.X R19, R19, UR7, RZ, P5, !PT ;  /* 0x0000000713137c10 */ /* 0x000fca000affe4ff */
[----:B------:R-:W-:Y:S05]  /*58d0*/  @!P1 BRA `(.L_x_139) ;  /* 0x0000000000049947 */ /* 0x000fea0003800000 */
[----:B------:R3:W5:Y:S02]  /*58e0*/  LDG.E.LTC128B R43, desc[UR16][R18.64] ;  /* 0x00000010122b7981 */ /* 0x000764000c1e1920 */
.L_x_139:
[----:B------:R-:W-:Y:S05]  /*58f0*/  BSYNC B1 ;  /* 0x0000000000017941 */ /* 0x000fea0003800000 */
.L_x_138:
[----:B---3--:R-:W-:Y:S01]  /*5900*/  IADD3 R18, P6, R26, R11, RZ ;  /* 0x0000000b1a127210 */ /* 0x008fe20007fde0ff */
[----:B--2--5:R-:W-:Y:S01]  /*5910*/  FMUL R22, R43, R16 ;  /* 0x000000102b167220 */ /* 0x024fe20000400000 */
[----:B------:R-:W-:Y:S01]  /*5920*/  ISETP.GT.AND P4, PT, R14, RZ, P0 ;  /* 0x000000ff0e00720c */ /* 0x000fe20000784270 */
[----:B------:R-:W-:Y:S01]  /*5930*/  BSSY B1, `(.L_x_140) ;  /* 0x0000009000017945 */ /* 0x000fe20003800000 */
[----:B------:R-:W-:Y:S01]  /*5940*/  IADD3 R20, P5, R30, R6, RZ ;  /* 0x000000061e147210 */ /* 0x000fe20007fbe0ff */
[----:B------:R-:W-:Y:S02]  /*5950*/  IMAD.X R19, R27, 0x1, R10, P6 ;  /* 0x000000011b137824 */ /* 0x000fe400030e060a */
[----:B------:R-:W-:-:S05]  /*5960*/  FFMA R165, R165, R12, R22 ;  /* 0x0000000ca5a57223 */ /* 0x000fca0000000016 */
[----:B------:R2:W-:Y:S03]  /*5970*/  @P1 STG.E desc[UR16][R18.64], R165 ;  /* 0x000000a512001986 */ /* 0x0005e6000c101910 */
[----:B------:R-:W-:Y:S05]  /*5980*/  @!P4 BRA `(.L_x_141) ;  /* 0x00000000000cc947 */ /* 0x000fea0003800000 */
[----:B--2---:R-:W-:-:S04]  /*5990*/  IADD3 R18, P1, R28, UR9, RZ ;  /* 0x000000091c127c10 */ /* 0x004fc8000ff3e0ff */
[----:B------:R-:W-:-:S05]  /*59a0*/  IADD3.X R19, R29, UR10, RZ, P1, !PT ;  /* 0x0000000a1d137c10 */ /* 0x000fca0008ffe4ff */
[----:B------:R3:W5:Y:S04]  /*59b0*/  LDG.E.LTC128B R43, desc[UR16][R18.64] ;  /* 0x00000010122b7981 */ /* 0x000768000c1e1920 */
.L_x_141:
[----:B------:R-:W-:Y:S05]  /*59c0*/  BSYNC B1 ;  /* 0x0000000000017941 */ /* 0x000fea0003800000 */
.L_x_140:
[----:B--23-5:R-:W-:Y:S01]  /*59d0*/  FMUL R18, R43, R16 ;  /* 0x000000102b127220 */ /* 0x02cfe20000400000 */
        /* <DEDUP_REMOVED lines=10> */
.L_x_143:
[----:B------:R-:W-:Y:S05]  /*5a80*/  BSYNC B1 ;  /* 0x0000000000017941 */ /* 0x000fea0003800000 */
.L_x_142:
[----:B---3-5:R-:W-:Y:S01]  /*5a90*/  FMUL R18, R43, R16 ;  /* 0x000000102b127220 */ /* 0x028fe20000400000 */
[----:B------:R-:W-:Y:S01]  /*5aa0*/  IMAD.X R7, R25, 0x1, R7, P5 ;  /* 0x0000000119077824 */ /* 0x000fe200028e0607 */
[----:B------:R-:W-:Y:S01]  /*5ab0*/  ISETP.GT.AND P0, PT, R14, 0x8, P0 ;  /* 0x000000080e00780c */ /* 0x000fe20000704270 */
        /* <DEDUP_REMOVED lines=8> */
.L_x_145:
[----:B------:R-:W-:Y:S05]  /*5b40*/  BSYNC B1 ;  /* 0x0000000000017941 */ /* 0x000fea0003800000 */
.L_x_144:
[----:B------:R-:W-:Y:S01]  /*5b50*/  ISETP.GT.AND P2, PT, R14, 0x8, P2 ;  /* 0x000000080e00780c */ /* 0x000fe20001744270 */
[----:B--2--5:R-:W-:Y:S01]  /*5b60*/  FMUL R6, R43, R16 ;  /* 0x000000102b067220 */ /* 0x024fe20000400000 */
[----:B------:R-:W-:Y:S01]  /*5b70*/  IMAD.X R21, R31, 0x1, R10, P5 ;  /* 0x000000011f157824 */ /* 0x000fe200028e060a */
[----:B------:R-:W-:Y:S02]  /*5b80*/  BSSY B1, `(.L_x_146) ;  /* 0x0000007000017945 */ /* 0x000fe40003800000 */
[----:B------:R-:W-:-:S05]  /*5b90*/  FFMA R171, R171, R12, R6 ;  /* 0x0000000cabab7223 */ /* 0x000fca0000000006 */
[----:B------:R2:W-:Y:S01]  /*5ba0*/  @P0 STG.E desc[UR16][R20.64], R171 ;  /* 0x000000ab14000986 */ /* 0x0005e2000c101910 */
[----:B------:R-:W-:-:S04]  /*5bb0*/  IADD3 R6, P0, R34, UR6, RZ ;  /* 0x0000000622067c10 */ /* 0x000fc8000ff1e0ff */
[----:B------:R-:W-:Y:S01]  /*5bc0*/  IADD3.X R7, R35, UR7, RZ, P0, !PT ;  /* 0x0000000723077c10 */ /* 0x000fe200087fe4ff */
[----:B------:R-:W-:Y:S08]  /*5bd0*/  @!P2 BRA `(.L_x_147) ;  /* 0x000000000004a947 */ /* 0x000ff00003800000 */
[----:B------:R0:W5:Y:S02]  /*5be0*/  LDG.E.LTC128B R43, desc[UR16][R6.64] ;  /* 0x00000010062b7981 */ /* 0x000164000c1e1920 */
.L_x_147:
[----:B------:R-:W-:Y:S05]  /*5bf0*/  BSYNC B1 ;  /* 0x0000000000017941 */ /* 0x000fea0003800000 */
.L_x_146:
[----:B------:R-:W-:Y:S05]  /*5c00*/  @!P2 BRA `(.L_x_148) ;  /* 0x000000140094a947 */ /* 0x000fea0003800000 */
[----:B0-----:R-:W-:Y:S01]  /*5c10*/  IADD3 R6, P0, R24, R11, RZ ;  /* 0x0000000b18067210 */ /* 0x001fe20007f1e0ff */
[----:B-----5:R-:W-:-:S04]  /*5c20*/  FMUL R14, R43, R16 ;  /* 0x000000102b0e7220 */ /* 0x020fc80000400000 */
[----:B------:R-:W-:Y:S02]  /*5c30*/  IMAD.X R7, R25, 0x1, R10, P0 ;  /* 0x0000000119077824 */ /* 0x000fe400000e060a */
[----:B------:R-:W-:-:S05]  /*5c40*/  FFMA R173, R173, R12, R14 ;  /* 0x0000000cadad7223 */ /* 0x000fca000000000e */
[----:B------:R0:W-:Y:S01]  /*5c50*/  STG.E desc[UR16][R6.64], R173 ;  /* 0x000000ad06007986 */ /* 0x0001e2000c101910 */
[----:B------:R-:W-:Y:S05]  /*5c60*/  BRA `(.L_x_148) ;  /* 0x00000014007c7947 */ /* 0x000fea0003800000 */
.L_x_25:
[----:B------:R-:W-:Y:S01]  /*5c70*/  ULDC.64 UR6, c[0x0][0x6c0] ;  /* 0x0001b00000067ab9 */ /* 0x000fe20000000a00 */
[----:B------:R-:W-:Y:S01]  /*5c80*/  ISETP.GT.AND P2, PT, R9, 0x1, PT ;  /* 0x000000010900780c */ /* 0x000fe20003f44270 */
[-C--:B--2---:R-:W-:Y:S01]  /*5c90*/  FMUL R191, R191, R12.reuse ;  /* 0x0000000cbfbf7220 */ /* 0x084fe20000400000 */
[----:B------:R-:W-:Y:S01]  /*5ca0*/  LEA R10, P1, R34, UR6, 0x2 ;  /* 0x00000006220a7c11 */ /* 0x000fe2000f8210ff */
[-C--:B------:R-:W-:Y:S01]  /*5cb0*/  FMUL R7, R18, R12.reuse ;  /* 0x0000000c12077220 */ /* 0x080fe20000400000 */
[----:B------:R-:W-:Y:S01]  /*5cc0*/  ISETP.GT.AND P4, PT, R14, RZ, P2 ;  /* 0x000000ff0e00720c */ /* 0x000fe20001784270 */
[-C--:B------:R-:W-:Y:S01]  /*5cd0*/  FMUL R193, R193, R12.reuse ;  /* 0x0000000cc1c17220 */ /* 0x080fe20000400000 */
[----:B------:R-:W-:Y:S01]  /*5ce0*/  LEA.HI.X R11, R34, UR7, R45, 0x2, P1 ;  /* 0x00000007220b7c11 */ /* 0x000fe200088f142d */
[-C--:B------:R-:W-:Y:S01]  /*5cf0*/  FMUL R195, R195, R12.reuse ;  /* 0x0000000cc3c37220 */ /* 0x080fe20000400000 */
[----:B------:R-:W-:Y:S01]  /*5d00*/  ISETP.GT.AND P1, PT, R14, 0x8, P0 ;  /* 0x000000080e00780c */ /* 0x000fe20000724270 */
[----:B------:R-:W-:Y:S01]  /*5d10*/  FMUL R37, R22, R12 ;  /* 0x0000000c16257220 */ /* 0x000fe20000400000 */
[C-C-:B------:R-:W-:Y:S01]  /*5d20*/  SHF.L.U64.HI R6, R26.reuse, 0x5, R27.reuse ;  /* 0x000000051a067819 */ /* 0x140fe2000001021b */
[----:B------:R-:W-:Y:S01]  /*5d30*/  @P5 STG.E desc[UR16][R10.64], R191 ;  /* 0x000000bf0a005986 */ /* 0x000fe2000c101910 */
[C---:B------:R-:W-:Y:S01]  /*5d40*/  LEA R24, P5, R26.reuse, R10, 0x2 ;  /* 0x0000000a1a187211 */ /* 0x040fe200078a10ff */
[-C--:B------:R-:W-:Y:S01]  /*5d50*/  FMUL R197, R197, R12.reuse ;  /* 0x0000000cc5c57220 */ /* 0x080fe20000400000 */
[----:B------:R-:W-:Y:S01]  /*5d60*/  ISETP.GT.AND P0, PT, R9, 0x8, PT ;  /* 0x000000080900780c */ /* 0x000fe20003f04270 */
[-C--:B------:R-:W-:Y:S01]  /*5d70*/  FMUL R189, R189, R12.reuse ;  /* 0x0000000cbdbd7220 */ /* 0x080fe20000400000 */
[C---:B------:R-:W-:Y:S01]  /*5d80*/  LEA.HI.X R25, R26.reuse, R11, R27, 0x2, P5 ;  /* 0x0000000b1a197211 */ /* 0x040fe200028f141b */
[----:B------:R-:W-:Y:S01]  /*5d90*/  IMAD.SHL.U32 R26, R26, 0x20, RZ ;  /* 0x000000201a1a7824 */ /* 0x000fe200078e00ff */
[----:B------:R-:W-:Y:S01]  /*5da0*/  ISETP.GT.AND P2, PT, R14, 0x8, P2 ;  /* 0x000000080e00780c */ /* 0x000fe20001744270 */
[----:B------:R-:W-:Y:S01]  /*5db0*/  FMUL R27, R20, R12 ;  /* 0x0000000c141b7220 */ /* 0x000fe20000400000 */
[----:B------:R-:W-:Y:S01]  /*5dc0*/  ISETP.GT.AND P5, PT, R14, RZ, P0 ;  /* 0x000000ff0e00720c */ /* 0x000fe200007a4270 */
[----:B------:R0:W-:Y:S01]  /*5dd0*/  @P4 STG.E desc[UR16][R24.64], R7 ;  /* 0x0000000718004986 */ /* 0x0001e2000c101910 */
[C---:B------:R-:W-:Y:S01]  /*5de0*/  IADD3 R28, P4, R26.reuse, R10, RZ ;  /* 0x0000000a1a1c7210 */ /* 0x040fe20007f9e0ff */
[----:B------:R-:W-:Y:S01]  /*5df0*/  FMUL R187, R187, R12 ;  /* 0x0000000cbbbb7220 */ /* 0x000fe20000400000 */
[----:B------:R-:W-:Y:S01]  /*5e00*/  IADD3 R30, P6, R26, R24, RZ ;  /* 0x000000181a1e7210 */ /* 0x000fe20007fde0ff */
[----:B------:R1:W-:Y:S01]  /*5e10*/  @P1 STG.E desc[UR16][R10.64+0x20], R193 ;  /* 0x000020c10a001986 */ /* 0x0003e2000c101910 */
[----:B------:R-:W-:Y:S01]  /*5e20*/  ISETP.GT.AND P1, PT, R9, 0x9, PT ;  /* 0x000000090900780c */ /* 0x000fe20003f24270 */
[----:B------:R-:W-:Y:S01]  /*5e30*/  IMAD.X R29, R6, 0x1, R11, P4 ;  /* 0x00000001061d7824 */ /* 0x000fe200020e060b */
[----:B------:R-:W-:Y:S01]  /*5e40*/  ISETP.GT.AND P0, PT, R14, 0x8, P0 ;  /* 0x000000080e00780c */ /* 0x000fe20000704270 */
[----:B------:R-:W-:Y:S01]  /*5e50*/  IMAD.X R31, R6, 0x1, R25, P6 ;  /* 0x00000001061f7824 */ /* 0x000fe200030e0619 */
[C---:B------:R-:W-:Y:S01]  /*5e60*/  ISETP.GT.AND P4, PT, R14.reuse, RZ, P1 ;  /* 0x000000ff0e00720c */ /* 0x040fe20000f84270 */
[----:B------:R2:W-:Y:S01]  /*5e70*/  @P2 STG.E desc[UR16][R24.64+0x20], R27 ;  /* 0x0000201b18002986 */ /* 0x0005e2000c101910 */
[----:B------:R-:W-:Y:S01]  /*5e80*/  ISETP.GT.AND P1, PT, R14, 0x8, P1 ;  /* 0x000000080e00780c */ /* 0x000fe20000f24270 */
[----:B------:R-:W-:Y:S01]  /*5e90*/  FMUL R185, R185, R12 ;  /* 0x0000000cb9b97220 */ /* 0x000fe20000400000 */
[C---:B0-----:R-:W-:Y:S01]  /*5ea0*/  IADD3 R7, P2, R26.reuse, 0x20, RZ ;  /* 0x000000201a077810 */ /* 0x041fe20007f5e0ff */
[----:B------:R0:W-:Y:S01]  /*5eb0*/  @P5 STG.E desc[UR16][R28.64], R195 ;  /* 0x000000c31c005986 */ /* 0x0001e2000c101910 */
[----:B------:R-:W-:Y:S01]  /*5ec0*/  IADD3 R34, P6, R26, R28, RZ ;  /* 0x0000001c1a227210 */ /* 0x000fe20007fde0ff */
[----:B------:R-:W-:Y:S01]  /*5ed0*/  FMUL R183, R183, R12 ;  /* 0x0000000cb7b77220 */ /* 0x000fe20000400000 */
[----:B------:R-:W-:Y:S01]  /*5ee0*/  IADD3 R32, P5, R7, R10, RZ ;  /* 0x0000000a07207210 */ /* 0x000fe20007fbe0ff */
[----:B-1----:R-:W-:Y:S01]  /*5ef0*/  IMAD.X R10, RZ, RZ, R6, P2 ;  /* 0x000000ffff0a7224 */ /* 0x002fe200010e0606 */
[----:B------:R-:W-:Y:S01]  /*5f00*/  ISETP.GT.AND P2, PT, R9, 0x10, PT ;  /* 0x000000100900780c */ /* 0x000fe20003f44270 */
[----:B------:R-:W-:-:S02]  /*5f10*/  IMAD.X R35, R6, 0x1, R29, P6 ;  /* 0x0000000106237824 */ /* 0x000fc400030e061d */
[----:B------:R-:W-:Y:S01]  /*5f20*/  FMUL R181, R181, R12 ;  /* 0x0000000cb5b57220 */ /* 0x000fe20000400000 */
[----:B------:R-:W-:Y:S01]  /*5f30*/  IMAD.X R33, R10, 0x1, R11, P5 ;  /* 0x000000010a217824 */ /* 0x000fe200028e060b */
[----:B------:R1:W-:Y:S01]  /*5f40*/  @P4 STG.E desc[UR16][R30.64], R37 ;  /* 0x000000251e004986 */ /* 0x0003e2000c101910 */
[----:B--2---:R-:W-:Y:S01]  /*5f50*/  IADD3 R24, P4, R7, R24, RZ ;  /* 0x0000001807187210 */ /* 0x004fe20007f9e0ff */
[-C--:B------:R-:W-:Y:S01]  /*5f60*/  FMUL R179, R179, R12.reuse ;  /* 0x0000000cb3b37220 */ /* 0x080fe20000400000 */
[----:B------:R-:W-:Y:S01]  /*5f70*/  ISETP.GT.AND P5, PT, R14, RZ, P2 ;  /* 0x000000ff0e00720c */ /* 0x000fe200017a4270 */
[----:B------:R-:W-:Y:S01]  /*5f80*/  @P0 STG.E desc[UR16][R32.64], R197 ;  /* 0x000000c520000986 */ /* 0x000fe2000c101910 */
[----:B------:R-:W-:Y:S01]  /*5f90*/  ISETP.GT.AND P0, PT, R9, 0x11, PT ;  /* 0x000000110900780c */ /* 0x000fe20003f04270 */
[----:B------:R-:W-:Y:S02]  /*5fa0*/  IMAD.X R25, R10, 0x1, R25, P4 ;  /* 0x000000010a197824 */ /* 0x000fe400020e0619 */
[-C--:B------:R-:W-:Y:S01]  /*5fb0*/  FMUL R175, R175, R12.reuse ;  /* 0x0000000cafaf7220 */ /* 0x080fe20000400000 */
[-C--:B------:R-:W-:Y:S01]  /*5fc0*/  FMUL R177, R177, R12.reuse ;  /* 0x0000000cb1b17220 */ /* 0x080fe20000400000 */
[C---:B------:R-:W-:Y:S01]  /*5fd0*/  ISETP.GT.AND P4, PT, R14.reuse, RZ, P0 ;  /* 0x000000ff0e00720c */ /* 0x040fe20000784270 */
[-C--:B------:R-:W-:Y:S01]  /*5fe0*/  FMUL R13, R13, R12.reuse ;  /* 0x0000000c0d0d7220 */ /* 0x080fe20000400000 */
[----:B------:R2:W-:Y:S01]  /*5ff0*/  @P1 STG.E desc[UR16][R24.64], R189 ;  /* 0x000000bd18001986 */ /* 0x0005e2000c101910 */
[----:B------:R-:W-:Y:S01]  /*6000*/  ISETP.GT.AND P1, PT, R14, 0x8, P2 ;  /* 0x000000080e00780c */ /* 0x000fe20001724270 */
[----:B------:R-:W-:Y:S01]  /*6010*/  FMUL R15, R15, R12 ;  /* 0x0000000c0f0f7220 */ /* 0x000fe20000400000 */
[----:B------:R-:W-:Y:S01]  /*6020*/  IADD3 R36, P2, R26, R30, RZ ;  /* 0x0000001e1a247210 */ /* 0x000fe20007f5e0ff */
[----:B------:R-:W-:Y:S01]  /*6030*/  FMUL R17, R17, R12 ;  /* 0x0000000c11117220 */ /* 0x000fe20000400000 */
[----:B------:R-:W-:Y:S01]  /*6040*/  @P5 STG.E desc[UR16][R34.64], R187 ;  /* 0x000000bb22005986 */ /* 0x000fe2000c101910 */
[----:B0-----:R-:W-:Y:S01]  /*6050*/  IADD3 R28, P5, R7, R28, RZ ;  /* 0x0000001c071c7210 */ /* 0x001fe20007fbe0ff */
[-C--:B------:R-:W-:Y:S01]  /*6060*/  FMUL R11, R19, R12.reuse ;  /* 0x0000000c130b7220 */ /* 0x080fe20000400000 */
[----:B-1----:R-:W-:Y:S01]  /*6070*/  IMAD.X R37, R6, 0x1, R31, P2 ;  /* 0x0000000106257824 */ /* 0x002fe200010e061f */
[----:B------:R-:W-:Y:S01]  /*6080*/  ISETP.GT.AND P0, PT, R14, 0x8, P0 ;  /* 0x000000080e00780c */ /* 0x000fe20000704270 */
[----:B------:R-:W-:Y:S01]  /*6090*/  FMUL R89, R89, R12 ;  /* 0x0000000c59597220 */ /* 0x000fe20000400000 */
[----:B------:R-:W-:Y:S01]  /*60a0*/  ISETP.GT.AND P2, PT, R9, 0x18, PT ;  /* 0x000000180900780c */ /* 0x000fe20003f44270 */
[----:B------:R-:W-:Y:S01]  /*60b0*/  IMAD.X R29, R10, 0x1, R29, P5 ;  /* 0x000000010a1d7824 */ /* 0x000fe200028e061d */
[----:B------:R-:W-:Y:S01]  /*60c0*/  @P4 STG.E desc[UR16][R36.64], R185 ;  /* 0x000000b924004986 */ /* 0x000fe2000c101910 */
[----:B--2---:R-:W-:Y:S01]  /*60d0*/  IADD3 R24, P4, R7, R30, RZ ;  /* 0x0000001e07187210 */ /* 0x004fe20007f9e0ff */
[----:B------:R-:W-:Y:S01]  /*60e0*/  FMUL R91, R91, R12 ;  /* 0x0000000c5b5b7220 */ /* 0x000fe20000400000 */
[----:B------:R-:W-:Y:S01]  /*60f0*/  ISETP.GT.AND P5, PT, R14, RZ, P2 ;  /* 0x000000ff0e00720c */ /* 0x000fe200017a4270 */
[----:B------:R0:W-:Y:S01]  /*6100*/  @P1 STG.E desc[UR16][R28.64], R183 ;  /* 0x000000b71c001986 */ /* 0x0001e2000c101910 */
[----:B------:R-:W-:Y:S01]  /*6110*/  ISETP.GT.AND P1, PT, R9, 0x19, PT ;  /* 0x000000190900780c */ /* 0x000fe20003f24270 */
[----:B------:R-:W-:Y:S01]  /*6120*/  IMAD.X R25, R10, 0x1, R31, P4 ;  /* 0x000000010a197824 */ /* 0x000fe200020e061f */
[----:B------:R-:W-:Y:S01]  /*6130*/  IADD3 R30, P6, R26, R34, RZ ;  /* 0x000000221a1e7210 */ /* 0x000fe20007fde0ff */
[-C--:B------:R-:W-:Y:S01]  /*6140*/  FMUL R93, R93, R12.reuse ;  /* 0x0000000c5d5d7220 */ /* 0x080fe20000400000 */
[----:B------:R-:W-:Y:S01]  /*6150*/  ISETP.GT.AND P4, PT, R14, RZ, P1 ;  /* 0x000000ff0e00720c */ /* 0x000fe20000f84270 */
[-C--:B------:R-:W-:Y:S01]  /*6160*/  FMUL R95, R95, R12.reuse ;  /* 0x0000000c5f5f7220 */ /* 0x080fe20000400000 */
[----:B------:R1:W-:Y:S01]  /*6170*/  @P0 STG.E desc[UR16][R24.64], R181 ;  /* 0x000000b518000986 */ /* 0x0003e2000c101910 */
[----:B------:R-:W-:Y:S01]  /*6180*/  IMAD.X R31, R6, 0x1, R35, P6 ;  /* 0x00000001061f7824 */ /* 0x000fe200030e0623 */
[----:B------:R-:W-:Y:S01]  /*6190*/  ISETP.GT.AND P0, PT, R14, 0x8, P2 ;  /* 0x000000080e00780c */ /* 0x000fe20001704270 */
[----:B------:R-:W-:Y:S01]  /*61a0*/  FMUL R97, R97, R12 ;  /* 0x0000000c61617220 */ /* 0x000fe20000400000 */
[----:B------:R-:W-:Y:S01]  /*61b0*/  IADD3 R32, P2, R26, R36, RZ ;  /* 0x000000241a207210 */ /* 0x000fe20007f5e0ff */
[----:B------:R-:W-:Y:S01]  /*61c0*/  FMUL R99, R99, R12 ;  /* 0x0000000c63637220 */ /* 0x000fe20000400000 */
[----:B------:R-:W-:Y:S01]  /*61d0*/  @P5 STG.E desc[UR16][R30.64], R179 ;  /* 0x000000b31e005986 */ /* 0x000fe2000c101910 */
[----:B0-----:R-:W-:Y:S01]  /*61e0*/  IADD3 R28, P5, R7, R34, RZ ;  /* 0x00000022071c7210 */ /* 0x001fe20007fbe0ff */
[-C--:B------:R-:W-:Y:S01]  /*61f0*/  FMUL R101, R101, R12.reuse ;  /* 0x0000000c65657220 */ /* 0x080fe20000400000 */
[----:B------:R-:W-:Y:S01]  /*6200*/  IMAD.X R33, R6, 0x1, R37, P2 ;  /* 0x0000000106217824 */ /* 0x000fe200010e0625 */
[----:B------:R-:W-:Y:S01]  /*6210*/  ISETP.GT.AND P1, PT, R14, 0x8, P1 ;  /* 0x000000080e00780c */ /* 0x000fe20000f24270 */
[----:B------:R-:W-:Y:S01]  /*6220*/  FMUL R103, R103, R12 ;  /* 0x0000000c67677220 */ /* 0x000fe20000400000 */
[----:B------:R-:W-:Y:S01]  /*6230*/  ISETP.GT.AND P2, PT, R9, 0x20, PT ;  /* 0x000000200900780c */ /* 0x000fe20003f44270 */
[----:B------:R-:W-:Y:S01]  /*6240*/  IMAD.X R29, R10, 0x1, R35, P5 ;  /* 0x000000010a1d7824 */ /* 0x000fe200028e0623 */
[----:B------:R-:W-:Y:S01]  /*6250*/  @P4 STG.E desc[UR16][R32.64], R175 ;  /* 0x000000af20004986 */ /* 0x000fe2000c101910 */
[----:B-1----:R-:W-:Y:S01]  /*6260*/  IADD3 R24, P4, R7, R36, RZ ;  /* 0x0000002407187210 */ /* 0x002fe20007f9e0ff */
[----:B------:R-:W-:Y:S01]  /*6270*/  FMUL R105, R105, R12 ;  /* 0x0000000c69697220 */ /* 0x000fe20000400000 */
[----:B------:R-:W-:Y:S01]  /*6280*/  ISETP.GT.AND P5, PT, R14, RZ, P2 ;  /* 0x000000ff0e00720c */ /* 0x000fe200017a4270 */
[----:B------:R-:W-:Y:S01]  /*6290*/  @P0 STG.E desc[UR16][R28.64], R177 ;  /* 0x000000b11c000986 */ /* 0x000fe2000c101910 */
        /* <DEDUP_REMOVED lines=12> */
[----:B------:R1:W-:Y:S01]  /*6360*/  @P5 STG.E desc[UR16][R34.64], R15 ;  /* 0x0000000f22005986 */ /* 0x0003e2000c101910 */
[----:B------:R-:W-:Y:S01]  /*6370*/  IADD3 R18, P5, R7, R30, RZ ;  /* 0x0000001e07127210 */ /* 0x000fe20007fbe0ff */
[-C--:B------:R-:W-:Y:S01]  /*6380*/  FMUL R115, R115, R12.reuse ;  /* 0x0000000c73737220 */ /* 0x080fe20000400000 */
[----:B------:R-:W-:Y:S01]  /*6390*/  IMAD.X R37, R6, 0x1, R33, P2 ;  /* 0x0000000106257824 */ /* 0x000fe200010e0621 */
[----:B------:R-:W-:Y:S01]  /*63a0*/  ISETP.GT.AND P0, PT, R14, 0x8, P0 ;  /* 0x000000080e00780c */ /* 0x000fe20000704270 */
[----:B------:R-:W-:Y:S01]  /*63b0*/  FMUL R117, R117, R12 ;  /* 0x0000000c75757220 */ /* 0x000fe20000400000 */
[----:B------:R-:W-:Y:S01]  /*63c0*/  ISETP.GT.AND P2, PT, R9, 0x28, PT ;  /* 0x000000280900780c */ /* 0x000fe20003f44270 */
[----:B------:R-:W-:Y:S01]  /*63d0*/  IMAD.X R19, R10, 0x1, R31, P5 ;  /* 0x000000010a137824 */ /* 0x000fe200028e061f */
[----:B------:R-:W-:Y:S01]  /*63e0*/  @P4 STG.E desc[UR16][R36.64], R17 ;  /* 0x0000001124004986 */ /* 0x000fe2000c101910 */
[----:B0-----:R-:W-:Y:S01]  /*63f0*/  IADD3 R24, P4, R7, R32, RZ ;  /* 0x0000002007187210 */ /* 0x001fe20007f9e0ff */
[----:B------:R-:W-:Y:S01]  /*6400*/  FMUL R13, R21, R12 ;  /* 0x0000000c150d7220 */ /* 0x000fe20000400000 */
[----:B------:R-:W-:Y:S01]  /*6410*/  ISETP.GT.AND P5, PT, R14, RZ, P2 ;  /* 0x000000ff0e00720c */ /* 0x000fe200017a4270 */
[----:B------:R0:W-:Y:S01]  /*6420*/  @P1 STG.E desc[UR16][R18.64], R11 ;  /* 0x0000000b12001986 */ /* 0x0001e2000c101910 */
[----:B------:R-:W-:Y:S01]  /*6430*/  ISETP.GT.AND P1, PT, R9, 0x29, PT ;  /* 0x000000290900780c */ /* 0x000fe20003f24270 */
[----:B------:R-:W-:Y:S01]  /*6440*/  IMAD.X R25, R10, 0x1, R33, P4 ;  /* 0x000000010a197824 */ /* 0x000fe200020e0621 */
[----:B------:R-:W-:Y:S01]  /*6450*/  IADD3 R20, P6, R26, R34, RZ ;  /* 0x000000221a147210 */ /* 0x000fe20007fde0ff */
[-C--:B-1----:R-:W-:Y:S01]  /*6460*/  FMUL R15, R23, R12.reuse ;  /* 0x0000000c170f7220 */ /* 0x082fe20000400000 */
        /* <DEDUP_REMOVED lines=12> */
[----:B------:R-:W-:Y:S01]  /*6530*/  ISETP.GT.AND P2, PT, R9, 0x30, PT ;  /* 0x000000300900780c */ /* 0x000fe20003f44270 */
[-C--:B------:R-:W-:Y:S01]  /*6540*/  FMUL R127, R127, R12.reuse ;  /* 0x0000000c7f7f7220 */ /* 0x080fe20000400000 */
[----:B------:R-:W-:Y:S01]  /*6550*/  ISETP.GT.AND P1, PT, R14, 0x8, P1 ;  /* 0x000000080e00780c */ /* 0x000fe20000f24270 */
[----:B------:R-:W-:Y:S01]  /*6560*/  IMAD.X R19, R10, 0x1, R35, P5 ;  /* 0x000000010a137824 */ /* 0x000fe200028e0623 */
[----:B------:R-:W-:Y:S01]  /*6570*/  @P4 STG.E desc[UR16][R22.64], R89 ;  /* 0x0000005916004986 */ /* 0x000fe2000c101910 */
[----:B------:R-:W-:Y:S01]  /*6580*/  ISETP.GT.AND P5, PT, R14, RZ, P2 ;  /* 0x000000ff0e00720c */ /* 0x000fe200017a4270 */
[----:B------:R-:W-:Y:S01]  /*6590*/  FMUL R129, R129, R12 ;  /* 0x0000000c81817220 */ /* 0x000fe20000400000 */
[----:B-1----:R-:W-:Y:S01]  /*65a0*/  IADD3 R24, P4, R7, R36, RZ ;  /* 0x0000002407187210 */ /* 0x002fe20007f9e0ff */
[----:B------:R0:W-:Y:S01]  /*65b0*/  @P0 STG.E desc[UR16][R18.64], R91 ;  /* 0x0000005b12000986 */ /* 0x0001e2000c101910 */
[----:B------:R-:W-:Y:S01]  /*65c0*/  IADD3 R28, P6, R26, R20, RZ ;  /* 0x000000141a1c7210 */ /* 0x000fe20007fde0ff */
[-C--:B------:R-:W-:Y:S01]  /*65d0*/  FMUL R131, R131, R12.reuse ;  /* 0x0000000c83837220 */ /* 0x080fe20000400000 */
[----:B------:R-:W-:Y:S01]  /*65e0*/  ISETP.GT.AND P0, PT, R9, 0x31, PT ;  /* 0x000000310900780c */ /* 0x000fe20003f04270 */
[----:B------:R-:W-:Y:S01]  /*65f0*/  IMAD.X R25, R10, 0x1, R37, P4 ;  /* 0x000000010a197824 */ /* 0x000fe200020e0625 */
[----:B------:R-:W-:Y:S01]  /*6600*/  ISETP.GT.AND P2, PT, R14, 0x8, P2 ;  /* 0x000000080e00780c */ /* 0x000fe20001744270 */
[----:B------:R-:W-:Y:S01]  /*6610*/  IMAD.X R29, R6, 0x1, R21, P6 ;  /* 0x00000001061d7824 */ /* 0x000fe200030e0615 */
[----:B------:R-:W-:Y:S01]  /*6620*/  ISETP.GT.AND P4, PT, R14, RZ, P0 ;  /* 0x000000ff0e00720c */ /* 0x000fe20000784270 */
[----:B------:R-:W-:Y:S01]  /*6630*/  FMUL R133, R133, R12 ;  /* 0x0000000c85857220 */ /* 0x000fe20000400000 */
[----:B------:R1:W-:Y:S01]  /*6640*/  @P1 STG.E desc[UR16][R24.64], R93 ;  /* 0x0000005d18001986 */ /* 0x0003e2000c101910 */
[----:B------:R-:W-:Y:S01]  /*6650*/  IADD3 R30, P1, R26, R22, RZ ;  /* 0x000000161a1e7210 */ /* 0x000fe20007f3e0ff */
[----:B------:R-:W-:Y:S01]  /*6660*/  FMUL R135, R135, R12 ;  /* 0x0000000c87877220 */ /* 0x000fe20000400000 */
[----:B------:R-:W-:Y:S01]  /*6670*/  ISETP.GT.AND P0, PT, R14, 0x8, P0 ;  /* 0x000000080e00780c */ /* 0x000fe20000704270 */
[----:B------:R-:W-:Y:S01]  /*6680*/  @P5 STG.E desc[UR16][R28.64], R95 ;  /* 0x0000005f1c005986 */ /* 0x000fe2000c101910 */
[----:B0-----:R-:W-:Y:S01]  /*6690*/  IADD3 R18, P5, R7, R20, RZ ;  /* 0x0000001407127210 */ /* 0x001fe20007fbe0ff */
[----:B------:R-:W-:Y:S01]  /*66a0*/  IMAD.X R31, R6, 0x1, R23, P1 ;  /* 0x00000001061f7824 */ /* 0x000fe200008e0617 */
[----:B------:R-:W-:Y:S01]  /*66b0*/  ISETP.GT.AND P1, PT, R9, 0x38, PT ;  /* 0x000000380900780c */ /* 0x000fe20003f24270 */
[-C--:B------:R-:W-:Y:S01]  /*66c0*/  FMUL R137, R137, R12.reuse ;  /* 0x0000000c89897220 */ /* 0x080fe20000400000 */
[----:B------:R-:W-:Y:S01]  /*66d0*/  FMUL R139, R139, R12 ;  /* 0x0000000c8b8b7220 */ /* 0x000fe20000400000 */
[----:B------:R-:W-:Y:S01]  /*66e0*/  IMAD.X R19, R10, 0x1, R21, P5 ;  /* 0x000000010a137824 */ /* 0x000fe200028e0615 */
[----:B------:R-:W-:Y:S01]  /*66f0*/  @P4 STG.E desc[UR16][R30.64], R97 ;  /* 0x000000611e004986 */ /* 0x000fe2000c101910 */
[----:B------:R-:W-:Y:S01]  /*6700*/  IADD3 R20, P5, R7, R22, RZ ;  /* 0x0000001607147210 */ /* 0x000fe20007fbe0ff */
        /* <DEDUP_REMOVED lines=8> */
[----:B------:R-:W-:Y:S01]  /*6790*/  FMUL R145, R145, R12 ;  /* 0x0000000c91917220 */ /* 0x000fe20000400000 */
[----:B------:R2:W-:Y:S01]  /*67a0*/  @P0 STG.E desc[UR16][R20.64], R101 ;  /* 0x0000006514000986 */ /* 0x0005e2000c101910 */
[----:B------:R-:W-:Y:S01]  /*67b0*/  IMAD.X R23, R6, 0x1, R29, P6 ;  /* 0x0000000106177824 */ /* 0x000fe200030e061d */
[----:B-1----:R-:W-:Y:S01]  /*67c0*/  IADD3 R24, P0, R26, R30, RZ ;  /* 0x0000001e1a187210 */ /* 0x002fe20007f1e0ff */
[-C--:B------:R-:W-:Y:S01]  /*67d0*/  FMUL R147, R147, R12.reuse ;  /* 0x0000000c93937220 */ /* 0x080fe20000400000 */
[----:B------:R-:W-:Y:S01]  /*67e0*/  ISETP.GT.AND P1, PT, R14, 0x8, P1 ;  /* 0x000000080e00780c */ /* 0x000fe20000f24270 */
[----:B------:R-:W-:Y:S01]  /*67f0*/  FMUL R149, R149, R12 ;  /* 0x0000000c95957220 */ /* 0x000fe20000400000 */
[----:B------:R-:W-:Y:S01]  /*6800*/  @P4 STG.E desc[UR16][R22.64], R103 ;  /* 0x0000006716004986 */ /* 0x000fe2000c101910 */
[----:B0-----:R-:W-:Y:S01]  /*6810*/  IADD3 R18, P4, R7, R28, RZ ;  /* 0x0000001c07127210 */ /* 0x001fe20007f9e0ff */
[----:B------:R-:W-:Y:S01]  /*6820*/  IMAD.X R25, R6, 0x1, R31, P0 ;  /* 0x0000000106197824 */ /* 0x000fe200000e061f */
[----:B------:R-:W-:Y:S01]  /*6830*/  ISETP.GT.AND P0, PT, R9, 0x40, PT ;  /* 0x000000400900780c */ /* 0x000fe20003f04270 */
[----:B------:R-:W-:Y:S01]  /*6840*/  FMUL R151, R151, R12 ;  /* 0x0000000c97977220 */ /* 0x000fe20000400000 */
[----:B------:R-:W-:Y:S01]  /*6850*/  ISETP.GT.AND P2, PT, R14, 0x8, P2 ;  /* 0x000000080e00780c */ /* 0x000fe20001744270 */
        /* <DEDUP_REMOVED lines=14> */
[----:B------:R-:W-:Y:S01]  /*6940*/  IADD3 R30, P2, R26, R24, RZ ;  /* 0x000000181a1e7210 */ /* 0x000fe20007f5e0ff */
        /* <DEDUP_REMOVED lines=11> */
[----:B-1----:R-:W-:Y:S01]  /*6a00*/  IADD3 R20, P5, R7, R24, RZ ;  /* 0x0000001807147210 */ /* 0x002fe20007fbe0ff */
        /* <DEDUP_REMOVED lines=18> */
[----:B------:R-:W-:-:S02]  /*6b30*/  ISETP.GT.AND P1, PT, R9, 0x50, PT ;  /* 0x000000500900780c */ /* 0x000fc40003f24270 */
[----:B------:R-:W-:Y:S01]  /*6b40*/  ISETP.GT.AND P0, PT, R14, 0x8, P0 ;  /* 0x000000080e00780c */ /* 0x000fe20000704270 */
[----:B------:R-:W-:Y:S01]  /*6b50*/  IMAD.X R19, R10, 0x1, R29, P4 ;  /* 0x000000010a137824 */ /* 0x000fe200020e061d */
[----:B------:R-:W-:Y:S01]  /*6b60*/  @P5 STG.E desc[UR16][R24.64], R121 ;  /* 0x0000007918005986 */ /* 0x000fe2000c101910 */
[----:B-1----:R-:W-:Y:S02]  /*6b70*/  IADD3 R20, P5, R7, R30, RZ ;  /* 0x0000001e07147210 */ /* 0x002fe40007fbe0ff */
[----:B------:R-:W-:Y:S01]  /*6b80*/  ISETP.GT.AND P4, PT, R14, RZ, P1 ;  /* 0x000000ff0e00720c */ /* 0x000fe20000f84270 */
[----:B------:R0:W-:Y:S01]  /*6b90*/  @P2 STG.E desc[UR16][R18.64], R123 ;  /* 0x0000007b12002986 */ /* 0x0001e2000c101910 */
[----:B------:R-:W-:Y:S01]  /*6ba0*/  ISETP.GT.AND P2, PT, R9, 0x51, PT ;  /* 0x000000510900780c */ /* 0x000fe20003f44270 */
[----:B------:R-:W-:Y:S01]  /*6bb0*/  IMAD.X R21, R10, 0x1, R31, P5 ;  /* 0x000000010a157824 */ /* 0x000fe200028e061f */
[----:B------:R-:W-:Y:S02]  /*6bc0*/  IADD3 R28, P6, R26, R22, RZ ;  /* 0x000000161a1c7210 */ /* 0x000fe40007fde0ff */
[----:B------:R-:W-:-:S02]  /*6bd0*/  ISETP.GT.AND P5, PT, R14, RZ, P2 ;  /* 0x000000ff0e00720c */ /* 0x000fc400017a4270 */
[----:B------:R1:W-:Y:S01]  /*6be0*/  @P0 STG.E desc[UR16][R20.64], R125 ;  /* 0x0000007d14000986 */ /* 0x0003e2000c101910 */
[----:B------:R-:W-:Y:S01]  /*6bf0*/  IMAD.X R29, R6, 0x1, R23, P6 ;  /* 0x00000001061d7824 */ /* 0x000fe200030e0617 */
[----:B------:R-:W-:Y:S02]  /*6c00*/  IADD3 R30, P0, R26, R24, RZ ;  /* 0x000000181a1e7210 */ /* 0x000fe40007f1e0ff */
[----:B------:R-:W-:Y:S02]  /*6c10*/  ISETP.GT.AND P1, PT, R14, 0x8, P1 ;  /* 0x000000080e00780c */ /* 0x000fe40000f24270 */
[----:B------:R-:W-:Y:S01]  /*6c20*/  @P4 STG.E desc[UR16][R28.64], R127 ;  /* 0x0000007f1c004986 */ /* 0x000fe2000c101910 */
[----:B0-----:R-:W-:Y:S01]  /*6c30*/  IADD3 R18, P4, R7, R22, RZ ;  /* 0x0000001607127210 */ /* 0x001fe20007f9e0ff */
[----:B------:R-:W-:Y:S01]  /*6c40*/  IMAD.X R31, R6, 0x1, R25, P0 ;  /* 0x00000001061f7824 */ /* 0x000fe200000e0619 */
[----:B------:R-:W-:Y:S02]  /*6c50*/  ISETP.GT.AND P0, PT, R9, 0x58, PT ;  /* 0x000000580900780c */ /* 0x000fe40003f04270 */
[----:B------:R-:W-:Y:S01]  /*6c60*/  ISETP.GT.AND P2, PT, R14, 0x8, P2 ;  /* 0x000000080e00780c */ /* 0x000fe20001744270 */
[----:B------:R-:W-:Y:S01]  /*6c70*/  IMAD.X R19, R10, 0x1, R23, P4 ;  /* 0x000000010a137824 */ /* 0x000fe200020e0617 */
[----:B------:R-:W-:Y:S01]  /*6c80*/  @P5 STG.E desc[UR16][R30.64], R129 ;  /* 0x000000811e005986 */ /* 0x000fe2000c101910 */
[----:B-1----:R-:W-:-:S02]  /*6c90*/  IADD3 R20, P5, R7, R24, RZ ;  /* 0x0000001807147210 */ /* 0x002fc40007fbe0ff */
[----:B------:R-:W-:Y:S01]  /*6ca0*/  ISETP.GT.AND P4, PT, R14, RZ, P0 ;  /* 0x000000ff0e00720c */ /* 0x000fe20000784270 */
[----:B------:R0:W-:Y:S01]  /*6cb0*/  @P1 STG.E desc[UR16][R18.64], R131 ;  /* 0x0000008312001986 */ /* 0x0001e2000c101910 */
[----:B------:R-:W-:Y:S01]  /*6cc0*/  ISETP.GT.AND P1, PT, R9, 0x59, PT ;  /* 0x000000590900780c */ /* 0x000fe20003f24270 */
[----:B------:R-:W-:Y:S01]  /*6cd0*/  IMAD.X R21, R10, 0x1, R25, P5 ;  /* 0x000000010a157824 */ /* 0x000fe200028e0619 */
[----:B------:R-:W-:Y:S02]  /*6ce0*/  IADD3 R22, P6, R26, R28, RZ ;  /* 0x0000001c1a167210 */ /* 0x000fe40007fde0ff */
[----:B------:R-:W-:Y:S02]  /*6cf0*/  ISETP.GT.AND P5, PT, R14, RZ, P1 ;  /* 0x000000ff0e00720c */ /* 0x000fe40000fa4270 */
[----:B------:R1:W-:Y:S01]  /*6d00*/  @P2 STG.E desc[UR16][R20.64], R133 ;  /* 0x0000008514002986 */ /* 0x0003e2000c101910 */
[----:B------:R-:W-:Y:S01]  /*6d10*/  IMAD.X R23, R6, 0x1, R29, P6 ;  /* 0x0000000106177824 */ /* 0x000fe200030e061d */
[----:B------:R-:W-:-:S02]  /*6d20*/  IADD3 R24, P2, R26, R30, RZ ;  /* 0x0000001e1a187210 */ /* 0x000fc40007f5e0ff */
        /* <DEDUP_REMOVED lines=26> */
[----:B------:R-:W-:-:S02]  /*6ed0*/  ISETP.GT.AND P4, PT, R14, RZ, P1 ;  /* 0x000000ff0e00720c */ /* 0x000fc40000f84270 */
[----:B-1----:R-:W-:Y:S01]  /*6ee0*/  IADD3 R20, P5, R7, R24, RZ ;  /* 0x0000001807147210 */ /* 0x002fe20007fbe0ff */
[----:B------:R0:W-:Y:S01]  /*6ef0*/  @P2 STG.E desc[UR16][R18.64], R147 ;  /* 0x0000009312002986 */ /* 0x0001e2000c101910 */
[----:B------:R-:W-:Y:S02]  /*6f00*/  IADD3 R22, P6, R26, R28, RZ ;  /* 0x0000001c1a167210 */ /* 0x000fe40007fde0ff */
[----:B------:R-:W-:Y:S01]  /*6f10*/  ISETP.GT.AND P2, PT, R9, 0x69, PT ;  /* 0x000000690900780c */ /* 0x000fe20003f44270 */
[----:B------:R-:W-:Y:S01]  /*6f20*/  IMAD.X R21, R10, 0x1, R25, P5 ;  /* 0x000000010a157824 */ /* 0x000fe200028e0619 */
[----:B------:R-:W-:Y:S01]  /*6f30*/  ISETP.GT.AND P1, PT, R14, 0x8, P1 ;  /* 0x000000080e00780c */ /* 0x000fe20000f24270 */
[----:B------:R-:W-:Y:S01]  /*6f40*/  IMAD.X R23, R6, 0x1, R29, P6 ;  /* 0x0000000106177824 */ /* 0x000fe200030e061d */
[----:B------:R-:W-:Y:S02]  /*6f50*/  ISETP.GT.AND P5, PT, R14, RZ, P2 ;  /* 0x000000ff0e00720c */ /* 0x000fe400017a4270 */
[----:B------:R1:W-:Y:S01]  /*6f60*/  @P0 STG.E desc[UR16][R20.64], R149 ;  /* 0x0000009514000986 */ /* 0x0003e2000c101910 */
[----:B------:R-:W-:-:S02]  /*6f70*/  IADD3 R24, P0, R26, R30, RZ ;  /* 0x0000001e1a187210 */ /* 0x000fc40007f1e0ff */
[----:B------:R-:W-:Y:S01]  /*6f80*/  ISETP.GT.AND P2, PT, R14, 0x8, P2 ;  /* 0x000000080e00780c */ /* 0x000fe20001744270 */
[----:B------:R-:W-:Y:S01]  /*6f90*/  @P4 STG.E desc[UR16][R22.64], R151 ;  /* 0x0000009716004986 */ /* 0x000fe2000c101910 */
[----:B0-----:R-:W-:Y:S01]  /*6fa0*/  IADD3 R18, P4, R7, R28, RZ ;  /* 0x0000001c07127210 */ /* 0x001fe20007f9e0ff */
[----:B------:R-:W-:Y:S01]  /*6fb0*/  IMAD.X R25, R6, 0x1, R31, P0 ;  /* 0x0000000106197824 */ /* 0x000fe200000e061f */
[----:B------:R-:W-:Y:S02]  /*6fc0*/  ISETP.GT.AND P0, PT, R9, 0x70, PT ;  /* 0x000000700900780c */ /* 0x000fe40003f04270 */
[----:B------:R-:W-:Y:S01]  /*6fd0*/  IADD3 R28, P6, R26, R22, RZ ;  /* 0x000000161a1c7210 */ /* 0x000fe20007fde0ff */
[----:B------:R-:W-:Y:S01]  /*6fe0*/  IMAD.X R19, R10, 0x1, R29, P4 ;  /* 0x000000010a137824 */ /* 0x000fe200020e061d */
[----:B------:R-:W-:Y:S01]  /*6ff0*/  @P5 STG.E desc[UR16][R24.64], R153 ;  /* 0x0000009918005986 */ /* 0x000fe2000c101910 */
[----:B-1----:R-:W-:Y:S02]  /*7000*/  IADD3 R20, P5, R7, R30, RZ ;  /* 0x0000001e07147210 */ /* 0x002fe40007fbe0ff */
[----:B------:R-:W-:Y:S01]  /*7010*/  ISETP.GT.AND P4, PT, R14, RZ, P0 ;  /* 0x000000ff0e00720c */ /* 0x000fe20000784270 */
[----:B------:R0:W-:Y:S01]  /*7020*/  @P1 STG.E desc[UR16][R18.64], R155 ;  /* 0x0000009b12001986 */ /* 0x0001e2000c101910 */
[----:B------:R-:W-:Y:S01]  /*7030*/  ISETP.GT.AND P1, PT, R9, 0x71, PT ;  /* 0x000000710900780c */ /* 0x000fe20003f24270 */
[----:B------:R-:W-:-:S02]  /*7040*/  IMAD.X R21, R10, 0x1, R31, P5 ;  /* 0x000000010a157824 */ /* 0x000fc400028e061f */
[----:B------:R-:W-:Y:S01]  /*7050*/  IMAD.X R29, R6, 0x1, R23, P6 ;  /* 0x00000001061d7824 */ /* 0x000fe200030e0617 */
[C---:B------:R-:W-:Y:S02]  /*7060*/  ISETP.GT.AND P5, PT, R14.reuse, RZ, P1 ;  /* 0x000000ff0e00720c */ /* 0x040fe40000fa4270 */
[----:B------:R-:W-:Y:S01]  /*7070*/  ISETP.GT.AND P6, PT, R14, 0x8, P0 ;  /* 0x000000080e00780c */ /* 0x000fe200007c4270 */
[----:B------:R1:W-:Y:S01]  /*7080*/  @P2 STG.E desc[UR16][R20.64], R157 ;  /* 0x0000009d14002986 */ /* 0x0003e2000c101910 */
[----:B------:R-:W-:Y:S02]  /*7090*/  IADD3 R30, P0, R26, R24, RZ ;  /* 0x000000181a1e7210 */ /* 0x000fe40007f1e0ff */
[----:B------:R-:W-:Y:S01]  /*70a0*/  ISETP.GT.AND P1, PT, R14, 0x8, P1 ;  /* 0x000000080e00780c */ /* 0x000fe20000f24270 */
[----:B------:R2:W-:Y:S01]  /*70b0*/  @P4 STG.E desc[UR16][R28.64], R159 ;  /* 0x0000009f1c004986 */ /* 0x0005e2000c101910 */
[----:B0-----:R-:W-:Y:S01]  /*70c0*/  IADD3 R18, P2, R7, R22, RZ ;  /* 0x0000001607127210 */ /* 0x001fe20007f5e0ff */
[----:B------:R-:W-:Y:S01]  /*70d0*/  IMAD.X R31, R6, 0x1, R25, P0 ;  /* 0x00000001061f7824 */ /* 0x000fe200000e0619 */
[----:B------:R-:W-:-:S03]  /*70e0*/  ISETP.GT.AND P0, PT, R9, 0x79, PT ;  /* 0x000000790900780c */ /* 0x000fc60003f04270 */
[----:B------:R-:W-:Y:S01]  /*70f0*/  IMAD.X R19, R10, 0x1, R23, P2 ;  /* 0x000000010a137824 */ /* 0x000fe200010e0617 */
[----:B------:R0:W-:Y:S01]  /*7100*/  @P5 STG.E desc[UR16][R30.64], R161 ;  /* 0x000000a11e005986 */ /* 0x0001e2000c101910 */
[----:B-1----:R-:W-:Y:S02]  /*7110*/  IADD3 R20, P4, R7, R24, RZ ;  /* 0x0000001807147210 */ /* 0x002fe40007f9e0ff */
[----:B------:R-:W-:Y:S01]  /*7120*/  ISETP.GT.AND P2, PT, R9, 0x78, PT ;  /* 0x000000780900780c */ /* 0x000fe20003f44270 */
[----:B------:R0:W-:Y:S01]  /*7130*/  @P6 STG.E desc[UR16][R18.64], R163 ;  /* 0x000000a312006986 */ /* 0x0001e2000c101910 */
[----:B------:R-:W-:Y:S01]  /*7140*/  IADD3 R22, P6, R26, R28, RZ ;  /* 0x0000001c1a167210 */ /* 0x000fe20007fde0ff */
[----:B------:R-:W-:Y:S01]  /*7150*/  IMAD.X R21, R10, 0x1, R25, P4 ;  /* 0x000000010a157824 */ /* 0x000fe200020e0619 */
[----:B------:R-:W-:Y:S02]  /*7160*/  IADD3 R26, P4, R26, R30, RZ ;  /* 0x0000001e1a1a7210 */ /* 0x000fe40007f9e0ff */
[----:B------:R-:W-:Y:S01]  /*7170*/  IADD3 R24, P5, R7, R28, RZ ;  /* 0x0000001c07187210 */ /* 0x000fe20007fbe0ff */
[----:B------:R-:W-:Y:S01]  /*7180*/  IMAD.X R23, R6, 0x1, R29, P6 ;  /* 0x0000000106177824 */ /* 0x000fe200030e061d */
[----:B------:R-:W-:Y:S01]  /*7190*/  ISETP.GT.AND P6, PT, R14, RZ, P2 ;  /* 0x000000ff0e00720c */ /* 0x000fe200017c4270 */
[----:B------:R-:W-:Y:S01]  /*71a0*/  IMAD.X R27, R6, 0x1, R31, P4 ;  /* 0x00000001061b7824 */ /* 0x000fe200020e061f */
[----:B------:R-:W-:Y:S01]  /*71b0*/  ISETP.GT.AND P4, PT, R14, RZ, P0 ;  /* 0x000000ff0e00720c */ /* 0x000fe20000784270 */
[----:B------:R-:W-:Y:S01]  /*71c0*/  IMAD.X R25, R10, 0x1, R29, P5 ;  /* 0x000000010a197824 */ /* 0x000fe200028e061d */
[C---:B------:R-:W-:Y:S01]  /*71d0*/  ISETP.GT.AND P2, PT, R14.reuse, 0x8, P2 ;  /* 0x000000080e00780c */ /* 0x040fe20001744270 */
[----:B------:R0:W-:Y:S01]  /*71e0*/  @P1 STG.E desc[UR16][R20.64], R165 ;  /* 0x000000a514001986 */ /* 0x0001e2000c101910 */
[----:B------:R-:W-:-:S02]  /*71f0*/  ISETP.GT.AND P0, PT, R14, 0x8, P0 ;  /* 0x000000080e00780c */ /* 0x000fc40000704270 */
[----:B--2---:R-:W-:-:S05]  /*7200*/  IADD3 R28, P5, R7, R30, RZ ;  /* 0x0000001e071c7210 */ /* 0x004fca0007fbe0ff */
[----:B------:R-:W-:Y:S01]  /*7210*/  IMAD.X R29, R10, 0x1, R31, P5 ;  /* 0x000000010a1d7824 */ /* 0x000fe200028e061f */
[----:B------:R0:W-:Y:S04]  /*7220*/  @P6 STG.E desc[UR16][R22.64], R167 ;  /* 0x000000a716006986 */ /* 0x0001e8000c101910 */
[----:B------:R0:W-:Y:S04]  /*7230*/  @P4 STG.E desc[UR16][R26.64], R169 ;  /* 0x000000a91a004986 */ /* 0x0001e8000c101910 */
[----:B------:R0:W-:Y:S04]  /*7240*/  @P2 STG.E desc[UR16][R24.64], R171 ;  /* 0x000000ab18002986 */ /* 0x0001e8000c101910 */
[----:B------:R0:W-:Y:S02]  /*7250*/  @P0 STG.E desc[UR16][R28.64], R173 ;  /* 0x000000ad1c000986 */ /* 0x0001e4000c101910 */
.L_x_148:
[----:B------:R-:W-:Y:S05]  /*7260*/  BSYNC B0 ;  /* 0x0000000000007941 */ /* 0x000fea0003800000 */
.L_x_24:
[----:B------:R-:W-:Y:S01]  /*7270*/  ULDC UR6, c[0x0][0xc] ;  /* 0x0000030000067ab9 */ /* 0x000fe20000000800 */
[----:B------:R-:W-:Y:S01]  /*7280*/  ULDC UR7, c[0x0][0x10] ;  /* 0x0000040000077ab9 */ /* 0x000fe20000000800 */
[----:B0-----:R-:W0:Y:S01]  /*7290*/  LDC R7, c[0x0][0x14] ;  /* 0x00000500ff077b82 */ /* 0x001e220000000800 */
[----:B------:R-:W-:Y:S01]  /*72a0*/  UIMAD.WIDE.U32 UR6, UR6, UR7, URZ ;  /* 0x00000007060672a5 */ /* 0x000fe2000f8e003f */
[----:B------:R-:W-:Y:S01]  /*72b0*/  PRMT R6, RZ, 0x7610, R6 ;  /* 0x00007610ff067816 */ /* 0x000fe20000000006 */
[----:B------:R-:W-:Y:S02]  /*72c0*/  IMAD.MOV.U32 R10, RZ, RZ, -0x1 ;  /* 0xffffffffff0a7424 */ /* 0x000fe400078e00ff */
[----:B------:R-:W-:Y:S02]  /*72d0*/  IMAD.MOV.U32 R11, RZ, RZ, -0x1 ;  /* 0xffffffffff0b7424 */ /* 0x000fe400078e00ff */
[----:B0-----:R-:W-:-:S04]  /*72e0*/  IMAD.WIDE.U32 R2, R7, UR6, R2 ;  /* 0x0000000607027c25 */ /* 0x001fc8000f8e0002 */
[----:B------:R-:W-:Y:S01]  /*72f0*/  IMAD R7, R7, UR7, RZ ;  /* 0x0000000707077c24 */ /* 0x000fe2000f8e02ff */
[----:B------:R-:W-:Y:S02]  /*7300*/  ULDC.64 UR6, c[0x0][0x750] ;  /* 0x0001d40000067ab9 */ /* 0x000fe40000000a00 */
[----:B------:R-:W-:Y:S01]  /*7310*/  ISETP.GE.U32.AND P0, PT, R2, UR6, PT ;  /* 0x0000000602007c0c */ /* 0x000fe2000bf06070 */
[----:B------:R-:W-:-:S05]  /*7320*/  IMAD.IADD R3, R3, 0x1, R7 ;  /* 0x0000000103037824 */ /* 0x000fca00078e0207 */
[----:B------:R-:W-:-:S13]  /*7330*/  ISETP.GE.U32.AND.EX P0, PT, R3, UR7, PT, P0 ;  /* 0x0000000703007c0c */ /* 0x000fda000bf06100 */
[----:B------:R-:W-:Y:S05]  /*7340*/  @P0 BRA `(.L_x_149) ;  /* 0x0000000400640947 */ /* 0x000fea0003800000 */
[----:B---3--:R-:W0:Y:S01]  /*7350*/  S2R R19, SR_CTAID.X ;  /* 0x0000000000137919 */ /* 0x008e220000002500 */
[----:B------:R-:W3:Y:S01]  /*7360*/  LDC.64 R14, c[0x0][0x728] ;  /* 0x0001ca00ff0e7b82 */ /* 0x000ee20000000a00 */
[----:B------:R-:W-:Y:S01]  /*7370*/  ULDC UR6, c[0x0][0x150] ;  /* 0x0000540000067ab9 */ /* 0x000fe20000000800 */
[----:B------:R-:W-:Y:S01]  /*7380*/  IMAD.MOV.U32 R10, RZ, RZ, R2 ;  /* 0x000000ffff0a7224 */ /* 0x000fe200078e0002 */
[----:B------:R-:W0:Y:S01]  /*7390*/  S2R R23, SR_CTAID.Y ;  /* 0x0000000000177919 */ /* 0x000e220000002600 */
[----:B------:R-:W-:-:S04]  /*73a0*/  IMAD.MOV.U32 R11, RZ, RZ, R3 ;  /* 0x000000ffff0b7224 */ /* 0x000fc800078e0003 */
[----:B------:R-:W1:Y:S08]  /*73b0*/  LDC R24, c[0x0][0x144] ;  /* 0x00005100ff187b82 */ /* 0x000e700000000800 */
[----:B------:R-:W1:Y:S08]  /*73c0*/  LDC R18, c[0x0][0x730] ;  /* 0x0001cc00ff127b82 */ /* 0x000e700000000800 */
[----:B--2---:R-:W2:Y:S01]  /*73d0*/  LDC.64 R20, c[0x0][0x720] ;  /* 0x0001c800ff147b82 */ /* 0x004ea20000000a00 */
[----:B---3--:R-:W-:-:S04]  /*73e0*/  ISETP.NE.U32.AND P0, PT, R14, RZ, PT ;  /* 0x000000ff0e00720c */ /* 0x008fc80003f05070 */
[----:B------:R-:W-:Y:S02]  /*73f0*/  ISETP.NE.AND.EX P0, PT, R15, RZ, PT, P0 ;  /* 0x000000ff0f00720c */ /* 0x000fe40003f05300 */
[----:B0-----:R-:W-:-:S05]  /*7400*/  I2FP.F32.U32 R6, R19 ;  /* 0x0000001300067245 */ /* 0x001fca0000201000 */
[----:B------:R-:W-:-:S04]  /*7410*/  FMUL R6, R6, UR6 ;  /* 0x0000000606067c20 */ /* 0x000fc80008400000 */
[----:B------:R0:W3:Y:S02]  /*7420*/  F2I.U32.TRUNC.NTZ R22, R6 ;  /* 0x0000000600167305 */ /* 0x0000e4000020f000 */
[----:B-1----:R-:W-:Y:S05]  /*7430*/  @!P0 BRA `(.L_x_150) ;  /* 0x0000000000288947 */ /* 0x002fea0003800000 */
[----:B------:R-:W1:Y:S02]  /*7440*/  LDC R7, c[0x0][0x734] ;  /* 0x0001cd00ff077b82 */ /* 0x000e640000000800 */
[----:B-1----:R-:W-:-:S05]  /*7450*/  IADD3 R11, P0, R2, R7, RZ ;  /* 0x00000007020b7210 */ /* 0x002fca0007f1e0ff */
[----:B------:R-:W-:-:S04]  /*7460*/  IMAD.X R13, RZ, RZ, R3, P0 ;  /* 0x000000ffff0d7224 */ /* 0x000fc800000e0603 */
[----:B0-----:R-:W-:-:S04]  /*7470*/  IMAD.WIDE.U32 R6, R13, R14, RZ ;  /* 0x0000000e0d067225 */ /* 0x001fc800078e00ff */
[----:B------:R-:W-:-:S04]  /*7480*/  IMAD.WIDE.U32 R8, P0, R11, R15, R6 ;  /* 0x0000000f0b087225 */ /* 0x000fc80007800006 */
[----:B------:R-:W-:-:S04]  /*7490*/  IMAD.WIDE.U32 R6, R11, R14, RZ ;  /* 0x0000000e0b067225 */ /* 0x000fc800078e00ff */
[----:B------:R-:W-:Y:S01]  /*74a0*/  IMAD.X R11, RZ, RZ, RZ, P0 ;  /* 0x000000ffff0b7224 */ /* 0x000fe200000e06ff */
[----:B------:R-:W-:Y:S01]  /*74b0*/  IADD3 RZ, P0, R7, R8, RZ ;  /* 0x0000000807ff7210 */ /* 0x000fe20007f1e0ff */
[----:B------:R-:W-:-:S04]  /*74c0*/  IMAD.MOV.U32 R10, RZ, RZ, R9 ;  /* 0x000000ffff0a7224 */ /* 0x000fc800078e0009 */
[----:B------:R-:W-:-:S08]  /*74d0*/  IMAD.WIDE.U32.X R10, R13, R15, R10, P0 ;  /* 0x0000000f0d0a7225 */ /* 0x000fd000000e040a */
.L_x_150:
[----:B------:R-:W1:Y:S01]  /*74e0*/  LDC.64 R28, c[0x0][0x740] ;  /* 0x0001d000ff1c7b82 */ /* 0x000e620000000a00 */
[-CC-:B------:R-:W-:Y:S01]  /*74f0*/  SHF.R.U64 R17, R10, R18.reuse, R11.reuse ;  /* 0x000000120a117219 */ /* 0x180fe2000000120b */
[----:B---3--:R-:W-:Y:S01]  /*7500*/  IMAD.MOV R22, RZ, RZ, -R22 ;  /* 0x000000ffff167224 */ /* 0x008fe200078e0a16 */
[----:B0-----:R-:W-:Y:S01]  /*7510*/  SHF.R.U32.HI R6, RZ, R18, R11 ;  /* 0x00000012ff067219 */ /* 0x001fe2000001160b */
[----:B------:R-:W-:Y:S01]  /*7520*/  ULDC UR6, c[0x0][0x154] ;  /* 0x0000550000067ab9 */ /* 0x000fe20000000800 */
[----:B------:R-:W-:Y:S01]  /*7530*/  IADD3 R9, P0, RZ, -R17, RZ ;  /* 0x80000011ff097210 */ /* 0x000fe20007f1e0ff */
[----:B------:R-:W-:Y:S02]  /*7540*/  IMAD R25, R24, R22, R19 ;  /* 0x0000001618197224 */ /* 0x000fe400078e0213 */
[----:B------:R-:W0:Y:S02]  /*7550*/  LDC R10, c[0x0][0x718] ;  /* 0x0001c600ff0a7b82 */ /* 0x000e240000000800 */
[----:B------:R-:W-:-:S04]  /*7560*/  IMAD.X R7, RZ, RZ, ~R6, P0 ;  /* 0x000000ffff077224 */ /* 0x000fc800000e0e06 */
[-C--:B--2---:R-:W-:Y:S02]  /*7570*/  IMAD R8, R7, R20.reuse, RZ ;  /* 0x0000001407087224 */ /* 0x084fe400078e02ff */
[----:B------:R-:W2:Y:S01]  /*7580*/  LDC R11, c[0x0][0x708] ;  /* 0x0001c200ff0b7b82 */ /* 0x000ea20000000800 */
[----:B------:R-:W-:-:S04]  /*7590*/  IMAD.WIDE.U32 R6, R9, R20, R2 ;  /* 0x0000001409067225 */ /* 0x000fc800078e0002 */
[----:B------:R-:W-:Y:S01]  /*75a0*/  IMAD R9, R9, R21, R8 ;  /* 0x0000001509097224 */ /* 0x000fe200078e0208 */
[----:B------:R-:W-:Y:S02]  /*75b0*/  I2FP.F32.U32 R8, R23 ;  /* 0x0000001700087245 */ /* 0x000fe40000201000 */
[----:B------:R-:W3:Y:S01]  /*75c0*/  LDC R26, c[0x0][0x758] ;  /* 0x0001d600ff1a7b82 */ /* 0x000ee20000000800 */
[----:B------:R-:W-:Y:S01]  /*75d0*/  IMAD.IADD R7, R7, 0x1, R9 ;  /* 0x0000000107077824 */ /* 0x000fe200078e0209 */
[----:B-1----:R-:W-:Y:S01]  /*75e0*/  ISETP.NE.U32.AND P0, PT, R28, RZ, PT ;  /* 0x000000ff1c00720c */ /* 0x002fe20003f05070 */
[----:B------:R-:W-:Y:S01]  /*75f0*/  FMUL R8, R8, UR6 ;  /* 0x0000000608087c20 */ /* 0x000fe20008400000 */
[----:B------:R-:W-:Y:S02]  /*7600*/  IMAD.MOV.U32 R9, RZ, RZ, -0x1 ;  /* 0xffffffffff097424 */ /* 0x000fe400078e00ff */
[----:B------:R-:W-:Y:S01]  /*7610*/  ISETP.NE.AND.EX P0, PT, R29, RZ, PT, P0 ;  /* 0x000000ff1d00720c */ /* 0x000fe20003f05300 */
[----:B------:R1:W1:Y:S01]  /*7620*/  F2I.U32.TRUNC.NTZ R19, R8 ;  /* 0x0000000800137305 */ /* 0x000262000020f000 */
[----:B------:R-:W1:Y:S01]  /*7630*/  LDC R20, c[0x0][0x148] ;  /* 0x00005200ff147b82 */ /* 0x000e620000000800 */
[----:B0-----:R-:W-:-:S02]  /*7640*/  SHF.R.U64 R15, R6, R10, R7 ;  /* 0x0000000a060f7219 */ /* 0x001fc40000001207 */
[----:B------:R-:W-:-:S05]  /*7650*/  SHF.R.U32.HI R6, RZ, R10, R7 ;  /* 0x0000000aff067219 */ /* 0x000fca0000011607 */
[----:B------:R-:W0:Y:S01]  /*7660*/  LDC R21, c[0x0][0x700] ;  /* 0x0001c000ff157b82 */ /* 0x000e220000000800 */
[-CC-:B--2---:R-:W-:Y:S02]  /*7670*/  SHF.R.U64 R14, R15, R11.reuse, R6.reuse ;  /* 0x0000000b0f0e7219 */ /* 0x184fe40000001206 */
[----:B------:R-:W-:Y:S01]  /*7680*/  SHF.R.U32.HI R7, RZ, R11, R6 ;  /* 0x0000000bff077219 */ /* 0x000fe20000011606 */
[----:B------:R-:W-:-:S04]  /*7690*/  IMAD.MOV.U32 R11, RZ, RZ, 0x1 ;  /* 0x00000001ff0b7424 */ /* 0x000fc800078e00ff */
[----:B------:R-:W2:Y:S01]  /*76a0*/  LDC R22, c[0x0][0x748] ;  /* 0x0001d200ff167b82 */ /* 0x000ea20000000800 */
[-CC-:B---3--:R-:W-:Y:S02]  /*76b0*/  SHF.R.U64 R18, R14, R26.reuse, R7.reuse ;  /* 0x0000001a0e127219 */ /* 0x188fe40000001207 */
[-C--:B------:R-:W-:Y:S02]  /*76c0*/  SHF.L.U32 R9, R9, R26.reuse, RZ ;  /* 0x0000001a09097219 */ /* 0x080fe400000006ff */
[-C--:B------:R-:W-:Y:S01]  /*76d0*/  SHF.R.U32.HI R7, RZ, R26.reuse, R7 ;  /* 0x0000001aff077219 */ /* 0x080fe20000011607 */
[----:B------:R-:W-:Y:S01]  /*76e0*/  IMAD.MOV.U32 R6, RZ, RZ, R18 ;  /* 0x000000ffff067224 */ /* 0x000fe200078e0012 */
[----:B------:R-:W-:Y:S01]  /*76f0*/  SHF.L.U32 R26, R11, R26, RZ ;  /* 0x0000001a0b1a7219 */ /* 0x000fe200000006ff */
[----:B------:R-:W3:Y:S01]  /*7700*/  LDC R24, c[0x0][0x738] ;  /* 0x0001ce00ff187b82 */ /* 0x000ee20000000800 */
[----:B------:R-:W-:-:S07]  /*7710*/  LOP3.LUT R27, RZ, R9, RZ, 0x33, !PT ;  /* 0x00000009ff1b7212 */ /* 0x000fce00078e33ff */
[----:B------:R-:W0:Y:S01]  /*7720*/  LDC R30, c[0x0][0x710] ;  /* 0x0001c400ff1e7b82 */ /* 0x000e220000000800 */
[----:B------:R-:W-:Y:S05]  /*7730*/  @!P0 BRA `(.L_x_151) ;  /* 0x0000000000288947 */ /* 0x000fea0003800000 */
[----:B------:R-:W4:Y:S02]  /*7740*/  LDC R11, c[0x0][0x74c] ;  /* 0x0001d300ff0b7b82 */ /* 0x000f240000000800 */
[----:B----4-:R-:W-:-:S05]  /*7750*/  IADD3 R11, P0, R18, R11, RZ ;  /* 0x0000000b120b7210 */ /* 0x010fca0007f1e0ff */
[----:B------:R-:W-:-:S04]  /*7760*/  IMAD.X R13, RZ, RZ, R7, P0 ;  /* 0x000000ffff0d7224 */ /* 0x000fc800000e0607 */
[----:B------:R-:W-:-:S04]  /*7770*/  IMAD.WIDE.U32 R6, R13, R28, RZ ;  /* 0x0000001c0d067225 */ /* 0x000fc800078e00ff */
[----:B-1----:R-:W-:-:S04]  /*7780*/  IMAD.WIDE.U32 R8, P0, R11, R29, R6 ;  /* 0x0000001d0b087225 */ /* 0x002fc80007800006 */
[----:B------:R-:W-:-:S04]  /*7790*/  IMAD.WIDE.U32 R6, R11, R28, RZ ;  /* 0x0000001c0b067225 */ /* 0x000fc800078e00ff */
[----:B------:R-:W-:Y:S01]  /*77a0*/  IMAD.X R11, RZ, RZ, RZ, P0 ;  /* 0x000000ffff0b7224 */ /* 0x000fe200000e06ff */
[----:B------:R-:W-:Y:S01]  /*77b0*/  IADD3 RZ, P0, R7, R8, RZ ;  /* 0x0000000807ff7210 */ /* 0x000fe20007f1e0ff */
[----:B------:R-:W-:-:S04]  /*77c0*/  IMAD.MOV.U32 R10, RZ, RZ, R9 ;  /* 0x000000ffff0a7224 */ /* 0x000fc800078e0009 */
[----:B------:R-:W-:-:S08]  /*77d0*/  IMAD.WIDE.U32.X R6, R13, R29, R10, P0 ;  /* 0x0000001d0d067225 */ /* 0x000fd000000e040a */
.L_x_151:
[----:B--2---:R-:W-:Y:S01]  /*77e0*/  SHF.R.U64 R6, R6, R22, R7 ;  /* 0x0000001606067219 */ /* 0x004fe20000001207 */
[----:B0-----:R-:W-:Y:S01]  /*77f0*/  VIADD R10, R21, 0xffffffff ;  /* 0xffffffff150a7836 */ /* 0x001fe20000000000 */
[----:B------:R-:W-:Y:S01]  /*7800*/  LOP3.LUT R9, R14, R27, RZ, 0xc0, !PT ;  /* 0x0000001b0e097212 */ /* 0x000fe200078ec0ff */
[----:B-1----:R-:W-:Y:S02]  /*7810*/  IMAD.MOV R19, RZ, RZ, -R19 ;  /* 0x000000ffff137224 */ /* 0x002fe400078e0a13 */
[----:B------:R-:W-:Y:S01]  /*7820*/  IMAD.MOV R7, RZ, RZ, -R6 ;  /* 0x000000ffff077224 */ /* 0x000fe200078e0a06 */
[----:B------:R-:W-:Y:S01]  /*7830*/  LOP3.LUT R15, R15, R10, RZ, 0xc0, !PT ;  /* 0x0000000a0f0f7212 */ /* 0x000fe200078ec0ff */
[----:B------:R-:W-:Y:S02]  /*7840*/  IMAD R8, R26, R6, R9 ;  /* 0x000000061a087224 */ /* 0x000fe400078e0209 */
[----:B------:R-:W-:Y:S02]  /*7850*/  @P3 IMAD R25, R20, R19, R23 ;  /* 0x0000001314193224 */ /* 0x000fe400078e0217 */
[----:B---3--:R-:W-:-:S02]  /*7860*/  IMAD R6, R7, R24, R18 ;  /* 0x0000001807067224 */ /* 0x008fc400078e0212 */
[----:B------:R-:W-:Y:S02]  /*7870*/  IMAD R8, R8, R30, R25 ;  /* 0x0000001e08087224 */ /* 0x000fe400078e0219 */
[----:B------:R-:W-:Y:S02]  /*7880*/  IMAD R7, R6, R21, R15 ;  /* 0x0000001506077224 */ /* 0x000fe400078e020f */
[----:B------:R-:W-:Y:S02]  /*7890*/  IMAD.MOV.U32 R9, RZ, RZ, 0x1 ;  /* 0x00000001ff097424 */ /* 0x000fe400078e00ff */
[----:B------:R-:W-:Y:S01]  /*78a0*/  IMAD.MOV.U32 R11, RZ, RZ, R17 ;  /* 0x000000ffff0b7224 */ /* 0x000fe200078e0011 */
[----:B------:R-:W-:Y:S02]  /*78b0*/  SEL R10, R7, R8, !P3 ;  /* 0x00000008070a7207 */ /* 0x000fe40005800000 */
[----:B------:R-:W-:Y:S02]  /*78c0*/  PRMT R6, R9, 0x7610, R6 ;  /* 0x0000761009067816 */ /* 0x000fe40000000006 */
[----:B------:R-:W-:-:S07]  /*78d0*/  SEL R8, R8, R7, !P3 ;  /* 0x0000000708087207 */ /* 0x000fce0005800000 */
.L_x_149:
[----:B------:R-:W-:-:S13]  /*78e0*/  LOP3.LUT P0, RZ, R6, 0xff, RZ, 0xc0, !PT ;  /* 0x000000ff06ff7812 */ /* 0x000fda000780c0ff */
[----:B------:R-:W-:Y:S05]  /*78f0*/  @P0 BRA `(.L_x_152) ;  /* 0xffffff98000c0947 */ /* 0x000fea000383ffff */
[----:B------:R-:W-:Y:S05]  /*7900*/  EXIT ;  /* 0x000000000000794d */ /* 0x000fea0003800000 */
.L_x_4:
[----:B0-----:R-:W-:Y:S01]  /*7910*/  ULDC.64 UR4, c[0x0][0x750] ;  /* 0x0001d40000047ab9 */ /* 0x001fe20000000a00 */
        /* <DEDUP_REMOVED lines=25> */
.L_x_154:
[-CC-:B------:R-:W-:Y:S01]  /*7ab0*/  SHF.R.U64 R16, R14, R18.reuse, R15.reuse ;  /* 0x000000120e107219 */ /* 0x180fe2000000120f */
[----:B------:R-:W0:Y:S01]  /*7ac0*/  LDC.64 R28, c[0x0][0x740] ;  /* 0x0001d000ff1c7b82 */ /* 0x000e220000000a00 */
[----:B------:R-:W-:Y:S01]  /*7ad0*/  SHF.R.U32.HI R5, RZ, R18, R15 ;  /* 0x00000012ff057219 */ /* 0x000fe2000001160f */
[----:B------:R-:W-:Y:S01]  /*7ae0*/  ULDC UR4, c[0x0][0x150] ;  /* 0x0000540000047ab9 */ /* 0x000fe20000000800 */
[----:B------:R-:W-:Y:S02]  /*7af0*/  IADD3 R11, P0, RZ, -R16, RZ ;  /* 0x80000010ff0b7210 */ /* 0x000fe40007f1e0ff */
[----:B------:R-:W-:-:S03]  /*7b00*/  I2FP.F32.U32 R8, R12 ;  /* 0x0000000c00087245 */ /* 0x000fc60000201000 */
[----:B------:R-:W1:Y:S01]  /*7b10*/  LDC R22, c[0x0][0x718] ;  /* 0x0001c600ff167b82 */ /* 0x000e620000000800 */
[----:B------:R-:W-:Y:S02]  /*7b20*/  IMAD.X R5, RZ, RZ, ~R5, P0 ;  /* 0x000000ffff057224 */ /* 0x000fe400000e0e05 */
[----:B------:R-:W-:Y:S01]  /*7b30*/  FMUL R13, R8, UR4 ;  /* 0x00000004080d7c20 */ /* 0x000fe20008400000 */
[----:B------:R-:W-:Y:S01]  /*7b40*/  IMAD.WIDE.U32 R8, R11, R20, R2 ;  /* 0x000000140b087225 */ /* 0x000fe200078e0002 */
[----:B------:R-:W-:-:S03]  /*7b50*/  ULDC UR4, c[0x0][0x154] ;  /* 0x0000550000047ab9 */ /* 0x000fc60000000800 */
[----:B------:R-:W-:Y:S01]  /*7b60*/  IMAD R10, R5, R20, RZ ;  /* 0x00000014050a7224 */ /* 0x000fe200078e02ff */
[----:B------:R-:W2:Y:S01]  /*7b70*/  LDC R15, c[0x0][0x144] ;  /* 0x00005100ff0f7b82 */ /* 0x000ea20000000800 */
[----:B------:R-:W3:Y:S02]  /*7b80*/  F2I.U32.TRUNC.NTZ R13, R13 ;  /* 0x0000000d000d7305 */ /* 0x000ee4000020f000 */
[----:B------:R-:W-:Y:S02]  /*7b90*/  IMAD R5, R11, R21, R10 ;  /* 0x000000150b057224 */ /* 0x000fe400078e020a */
[----:B------:R-:W-:Y:S02]  /*7ba0*/  IMAD.MOV.U32 R11, RZ, RZ, 0x1 ;  /* 0x00000001ff0b7424 */ /* 0x000fe400078e00ff */
[----:B------:R-:W-:Y:S01]  /*7bb0*/  IMAD.IADD R5, R9, 0x1, R5 ;  /* 0x0000000109057824 */ /* 0x000fe200078e0205 */
[----:B------:R-:W4:Y:S01]  /*7bc0*/  LDC R20, c[0x0][0x708] ;  /* 0x0001c200ff147b82 */ /* 0x000f220000000800 */
[----:B------:R-:W-:-:S02]  /*7bd0*/  I2FP.F32.U32 R9, R7 ;  /* 0x0000000700097245 */ /* 0x000fc40000201000 */
[----:B0-----:R-:W-:-:S03]  /*7be0*/  ISETP.NE.U32.AND P0, PT, R28, RZ, PT ;  /* 0x000000ff1c00720c */ /* 0x001fc60003f05070 */
[----:B------:R-:W-:Y:S01]  /*7bf0*/  FMUL R10, R9, UR4 ;  /* 0x00000004090a7c20 */ /* 0x000fe20008400000 */
[----:B------:R-:W-:Y:S01]  /*7c00*/  ISETP.NE.AND.EX P0, PT, R29, RZ, PT, P0 ;  /* 0x000000ff1d00720c */ /* 0x000fe20003f05300 */
[----:B------:R-:W0:Y:S01]  /*7c10*/  LDC R26, c[0x0][0x758] ;  /* 0x0001d600ff1a7b82 */ /* 0x000e220000000800 */
[-CC-:B-1----:R-:W-:Y:S01]  /*7c20*/  SHF.R.U64 R14, R8, R22.reuse, R5.reuse ;  /* 0x00000016080e7219 */ /* 0x182fe20000001205 */
[----:B------:R1:W0:Y:S01]  /*7c30*/  F2I.U32.TRUNC.NTZ R17, R10 ;  /* 0x0000000a00117305 */ /* 0x000222000020f000 */
[----:B------:R-:W-:Y:S01]  /*7c40*/  SHF.R.U32.HI R5, RZ, R22, R5 ;  /* 0x00000016ff057219 */ /* 0x000fe20000011605 */
[----:B---3--:R-:W-:Y:S02]  /*7c50*/  IMAD.MOV R8, RZ, RZ, -R13 ;  /* 0x000000ffff087224 */ /* 0x008fe400078e0a0d */
[----:B------:R-:W-:Y:S02]  /*7c60*/  IMAD.MOV.U32 R9, RZ, RZ, -0x1 ;  /* 0xffffffffff097424 */ /* 0x000fe400078e00ff */
[----:B------:R-:W3:Y:S01]  /*7c70*/  LDC R24, c[0x0][0x148] ;  /* 0x00005200ff187b82 */ /* 0x000ee20000000800 */
[----:B--2---:R-:W-:-:S07]  /*7c80*/  IMAD R21, R15, R8, R12 ;  /* 0x000000080f157224 */ /* 0x004fce00078e020c */
[----:B------:R-:W2:Y:S01]  /*7c90*/  LDC R19, c[0x0][0x700] ;  /* 0x0001c000ff137b82 */ /* 0x000ea20000000800 */
[-CC-:B----4-:R-:W-:Y:S02]  /*7ca0*/  SHF.R.U64 R18, R14, R20.reuse, R5.reuse ;  /* 0x000000140e127219 */ /* 0x190fe40000001205 */
[----:B------:R-:W-:-:S05]  /*7cb0*/  SHF.R.U32.HI R5, RZ, R20, R5 ;  /* 0x00000014ff057219 */ /* 0x000fca0000011605 */
[----:B------:R-:W4:Y:S01]  /*7cc0*/  LDC R23, c[0x0][0x748] ;  /* 0x0001d200ff177b82 */ /* 0x000f220000000800 */
[-C--:B0-----:R-:W-:Y:S02]  /*7cd0*/  SHF.L.U32 R8, R9, R26.reuse, RZ ;  /* 0x0000001a09087219 */ /* 0x081fe400000006ff */
[-CC-:B------:R-:W-:Y:S02]  /*7ce0*/  SHF.R.U64 R20, R18, R26.reuse, R5.reuse ;  /* 0x0000001a12147219 */ /* 0x180fe40000001205 */
[----:B------:R-:W-:Y:S02]  /*7cf0*/  SHF.R.U32.HI R9, RZ, R26, R5 ;  /* 0x0000001aff097219 */ /* 0x000fe40000011605 */
[----:B------:R-:W-:Y:S01]  /*7d00*/  LOP3.LUT R27, RZ, R8, RZ, 0x33, !PT ;  /* 0x00000008ff1b7212 */ /* 0x000fe200078e33ff */
[----:B------:R-:W0:Y:S01]  /*7d10*/  LDC R25, c[0x0][0x738] ;  /* 0x0001ce00ff197b82 */ /* 0x000e220000000800 */
[----:B------:R-:W-:Y:S01]  /*7d20*/  SHF.L.U32 R26, R11, R26, RZ ;  /* 0x0000001a0b1a7219 */ /* 0x000fe200000006ff */
[----:B------:R-:W-:-:S06]  /*7d30*/  IMAD.MOV.U32 R8, RZ, RZ, R20 ;  /* 0x000000ffff087224 */ /* 0x000fcc00078e0014 */
[----:B------:R-:W0:Y:S01]  /*7d40*/  LDC R30, c[0x0][0x710] ;  /* 0x0001c400ff1e7b82 */ /* 0x000e220000000800 */
[----:B-1-3--:R-:W-:Y:S05]  /*7d50*/  @!P0 BRA `(.L_x_155) ;  /* 0x0000000000288947 */ /* 0x00afea0003800000 */
[----:B------:R-:W1:Y:S02]  /*7d60*/  LDC R5, c[0x0][0x74c] ;  /* 0x0001d300ff057b82 */ /* 0x000e640000000800 */
[----:B-1----:R-:W-:-:S05]  /*7d70*/  IADD3 R5, P0, R20, R5, RZ ;  /* 0x0000000514057210 */ /* 0x002fca0007f1e0ff */
        /* <DEDUP_REMOVED lines=8> */
.L_x_155:
[----:B----4-:R-:W-:Y:S01]  /*7e00*/  SHF.R.U64 R8, R8, R23, R9 ;  /* 0x0000001708087219 */ /* 0x010fe20000001209 */
[----:B--2---:R-:W-:Y:S01]  /*7e10*/  VIADD R11, R19, 0xffffffff ;  /* 0xffffffff130b7836 */ /* 0x004fe20000000000 */
[----:B------:R-:W-:Y:S01]  /*7e20*/  LOP3.LUT R5, R18, R27, RZ, 0xc0, !PT ;  /* 0x0000001b12057212 */ /* 0x000fe200078ec0ff */
[----:B------:R-:W-:Y:S02]  /*7e30*/  IMAD.MOV R17, RZ, RZ, -R17 ;  /* 0x000000ffff117224 */ /* 0x000fe400078e0a11 */
[----:B------:R-:W-:Y:S01]  /*7e40*/  IMAD.MOV R9, RZ, RZ, -R8 ;  /* 0x000000ffff097224 */ /* 0x000fe200078e0a08 */
[----:B------:R-:W-:Y:S01]  /*7e50*/  LOP3.LUT R14, R14, R11, RZ, 0xc0, !PT ;  /* 0x0000000b0e0e7212 */ /* 0x000fe200078ec0ff */
[----:B------:R-:W-:Y:S02]  /*7e60*/  IMAD R8, R26, R8, R5 ;  /* 0x000000081a087224 */ /* 0x000fe400078e0205 */
[----:B------:R-:W-:Y:S02]  /*7e70*/  @P3 IMAD R21, R24, R17, R7 ;  /* 0x0000001118153224 */ /* 0x000fe400078e0207 */
[----:B0-----:R-:W-:-:S02]  /*7e80*/  IMAD R5, R9, R25, R20 ;  /* 0x0000001909057224 */ /* 0x001fc400078e0214 */
[----:B------:R-:W-:Y:S02]  /*7e90*/  IMAD.MOV.U32 R9, RZ, RZ, 0x1 ;  /* 0x00000001ff097424 */ /* 0x000fe400078e00ff */
[----:B------:R-:W-:Y:S02]  /*7ea0*/  IMAD R8, R8, R30, R21 ;  /* 0x0000001e08087224 */ /* 0x000fe400078e0215 */
[----:B------:R-:W-:Y:S01]  /*7eb0*/  IMAD R7, R5, R19, R14 ;  /* 0x0000001305077224 */ /* 0x000fe200078e020e */
[----:B------:R-:W-:Y:S01]  /*7ec0*/  PRMT R5, R9, 0x7610, R5 ;  /* 0x0000761009057816 */ /* 0x000fe20000000005 */
[----:B------:R-:W-:-:S03]  /*7ed0*/  IMAD.MOV.U32 R10, RZ, RZ, R16 ;  /* 0x000000ffff0a7224 */ /* 0x000fc600078e0010 */
[----:B------:R-:W-:Y:S02]  /*7ee0*/  SEL R9, R7, R8, !P3 ;  /* 0x0000000807097207 */ /* 0x000fe40005800000 */
[----:B------:R-:W-:-:S07]  /*7ef0*/  SEL R8, R8, R7, !P3 ;  /* 0x0000000708087207 */ /* 0x000fce0005800000 */
.L_x_153:
[----:B------:R-:W-:-:S08]  /*7f00*/  NOP ;  /* 0x0000000000007918 */ /* 0x000fd00000000000 */
[----:B------:R-:W0:-:S00]  /*7f10*/  USETMAXREG.DEALLOC.CTAPOOL 0x28 ;  /* 0x00000028000079c8 */ /* 0x000e0000080e0500 */
[----:B0-----:R-:W-:-:S13]  /*7f20*/  ISETP.NE.AND P0, PT, R6, RZ, PT ;  /* 0x000000ff0600720c */ /* 0x001fda0003f05270 */
[----:B------:R-:W-:Y:S05]  /*7f30*/  @P0 EXIT ;  /* 0x000000000000094d */ /* 0x000fea0003800000 */
[----:B------:R-:W-:Y:S01]  /*7f40*/  LOP3.LUT P0, RZ, R5, 0xff, RZ, 0xc0, !PT ;  /* 0x000000ff05ff7812 */ /* 0x000fe2000780c0ff */
[----:B------:R-:W-:Y:S02]  /*7f50*/  IMAD.MOV.U32 R5, RZ, RZ, 0x1 ;  /* 0x00000001ff057424 */ /* 0x000fe400078e00ff */
[----:B------:R-:W-:-:S10]  /*7f60*/  IMAD.MOV.U32 R13, RZ, RZ, RZ ;  /* 0x000000ffff0d7224 */ /* 0x000fd400078e00ff */
[----:B------:R-:W-:Y:S05]  /*7f70*/  @!P0 BRA `(.L_x_156) ;  /* 0x0000000c00608947 */ /* 0x000fea0003800000 */
[----:B------:R-:W0:Y:S01]  /*7f80*/  LDC R5, c[0x0][0x28c] ;  /* 0x0000a300ff057b82 */ /* 0x000e220000000800 */
[----:B------:R-:W-:Y:S01]  /*7f90*/  ULDC UR5, c[0x0][0x758] ;  /* 0x0001d60000057ab9 */ /* 0x000fe20000000800 */
[----:B------:R-:W-:Y:S01]  /*7fa0*/  UMOV UR7, 0xffffffff ;  /* 0xffffffff00077882 */ /* 0x000fe20000000000 */
[----:B------:R-:W-:Y:S01]  /*7fb0*/  ULDC UR6, c[0x0][0xc] ;  /* 0x0000030000067ab9 */ /* 0x000fe20000000800 */
[----:B------:R-:W-:Y:S01]  /*7fc0*/  USHF.L.U32 UR9, UR7, UR5, URZ ;  /* 0x0000000507097299 */ /* 0x000fe2000800063f */
[C---:B------:R-:W-:Y:S01]  /*7fd0*/  LOP3.LUT P2, RZ, R0.reuse, 0x7f, RZ, 0xc0, !PT ;  /* 0x0000007f00ff7812 */ /* 0x040fe2000784c0ff */
[----:B------:R-:W-:Y:S01]  /*7fe0*/  UMOV UR8, 0x1 ;  /* 0x0000000100087882 */ /* 0x000fe20000000000 */
[----:B------:R-:W-:Y:S01]  /*7ff0*/  ULDC UR7, c[0x0][0x10] ;  /* 0x0000040000077ab9 */ /* 0x000fe20000000800 */
[----:B------:R-:W-:Y:S01]  /*8000*/  LOP3.LUT P0, RZ, R0, 0x1f, RZ, 0xc0, !PT ;  /* 0x0000001f00ff7812 */ /* 0x000fe2000780c0ff */
[----:B------:R-:W-:Y:S01]  /*8010*/  UIMAD.WIDE.U32 UR6, UR6, UR7, URZ ;  /* 0x00000007060672a5 */ /* 0x000fe2000f8e003f */
[----:B------:R-:W-:Y:S01]  /*8020*/  BSSY B0, `(.L_x_156) ;  /* 0x00000cd000007945 */ /* 0x000fe20003800000 */
[----:B------:R-:W-:Y:S01]  /*8030*/  USHF.L.U32 UR5, UR8, UR5, URZ ;  /* 0x0000000508057299 */ /* 0x000fe2000800063f */
[----:B------:R-:W-:Y:S01]  /*8040*/  IMAD.MOV.U32 R15, RZ, RZ, 0x1 ;  /* 0x00000001ff0f7424 */ /* 0x000fe200078e00ff */
[----:B------:R-:W-:Y:S01]  /*8050*/  LOP3.LUT R16, R4, 0x2, RZ, 0xfc, !PT ;  /* 0x0000000204107812 */ /* 0x000fe200078efcff */
[----:B------:R-:W-:Y:S01]  /*8060*/  ULDC UR8, c[0x0][0x14] ;  /* 0x0000050000087ab9 */ /* 0x000fe20000000800 */
[----:B------:R-:W-:Y:S01]  /*8070*/  PLOP3.LUT P0, PT, P0, P2, PT, 0x8a, 0x0 ;  /* 0x000000000000781c */ /* 0x000fe20000705172 */
[----:B------:R-:W-:Y:S01]  /*8080*/  UIMAD.WIDE.U32 UR30, UR6, UR8, URZ ;  /* 0x00000008061e72a5 */ /* 0x000fe2000f8e003f */
[----:B------:R-:W-:Y:S01]  /*8090*/  IMAD.MOV.U32 R13, RZ, RZ, RZ ;  /* 0x000000ffff0d7224 */ /* 0x000fe200078e00ff */
[----:B------:R-:W-:Y:S01]  /*80a0*/  UIMAD UR13, UR7, UR8, URZ ;  /* 0x00000008070d72a4 */ /* 0x000fe2000f8e023f */
[----:B------:R-:W-:Y:S01]  /*80b0*/  ULDC UR4, c[0x0][0x700] ;  /* 0x0001c00000047ab9 */ /* 0x000fe20000000800 */
[----:B------:R-:W-:-:S02]  /*80c0*/  ULOP3.LUT UR21, URZ, UR9, URZ, 0x33, !UPT ;  /* 0x000000093f157292 */ /* 0x000fc4000f8e333f */
[----:B------:R-:W-:Y:S01]  /*80d0*/  UIADD3 UR4, UR4, -0x1, URZ ;  /* 0xffffffff04047890 */ /* 0x000fe2000fffe03f */
[----:B0-----:R-:W-:Y:S01]  /*80e0*/  VIADD R5, R5, 0x3f ;  /* 0x0000003f05057836 */ /* 0x001fe20000000000 */
[----:B------:R-:W-:Y:S01]  /*80f0*/  UIADD3 UR13, UR31, UR13, URZ ;  /* 0x0000000d1f0d7290 */ /* 0x000fe2000fffe03f */
[----:B------:R-:W-:-:S03]  /*8100*/  ULDC.64 UR32, c[0x0][0x198] ;  /* 0x0000660000207ab9 */ /* 0x000fc60000000a00 */
[----:B------:R-:W-:-:S04]  /*8110*/  SHF.R.S32.HI R6, RZ, 0x1f, R5 ;  /* 0x0000001fff067819 */ /* 0x000fc80000011405 */
[----:B------:R-:W-:Y:S01]  /*8120*/  LEA.HI R6, R6, R5, RZ, 0x6 ;  /* 0x0000000506067211 */ /* 0x000fe200078f30ff */
[----:B------:R-:W-:-:S03]  /*8130*/  IMAD.MOV.U32 R5, RZ, RZ, 0x1 ;  /* 0x00000001ff057424 */ /* 0x000fc600078e00ff */
[----:B------:R-:W-:-:S05]  /*8140*/  SHF.R.S32.HI R12, RZ, 0x6, R6 ;  /* 0x00000006ff0c7819 */ /* 0x000fca0000011406 */
[----:B------:R-:W-:-:S07]  /*8150*/  VIADD R0, R12, 0x1 ;  /* 0x000000010c007836 */ /* 0x000fce0000000000 */
.L_x_168:
[----:B------:R-:W-:-:S03]  /*8160*/  UMOV UR6, 0xffffffff ;  /* 0xffffffff00067882 */ /* 0x000fc60000000000 */
[----:B------:R-:W-:Y:S05]  /*8170*/  BRA.DIV UR6, `(.L_x_157) ;  /* 0x00000016068c7947 */ /* 0x000fea000b800000 */
[----:B------:R-:W-:-:S13]  /*8180*/  ELECT P1, URZ, PT ;  /* 0x00000000003f782f */ /* 0x000fda0003820000 */
.L_x_192:
[----:B------:R-:W0:Y:S01]  /*8190*/  LDC R6, c[0x0][0x28c] ;  /* 0x0000a300ff067b82 */ /* 0x000e220000000800 */
[----:B------:R-:W-:Y:S01]  /*81a0*/  BSSY B1, `(.L_x_158) ;  /* 0x0000044000017945 */ /* 0x000fe20003800000 */
[----:B0-----:R-:W-:-:S13]  /*81b0*/  ISETP.LT.OR P1, PT, R6, 0x1, !P1 ;  /* 0x000000010600780c */ /* 0x001fda0004f21670 */
[----:B------:R-:W-:Y:S05]  /*81c0*/  @P1 BRA `(.L_x_159) ;  /* 0x0000000400041947 */ /* 0x000fea0003800000 */
[----:B------:R-:W-:Y:S01]  /*81d0*/  IMAD.SHL.U32 R17, R8, 0x80, RZ ;  /* 0x0000008008117824 */ /* 0x000fe200078e00ff */
[----:B------:R-:W-:Y:S01]  /*81e0*/  CS2R R20, SRZ ;  /* 0x0000000000147805 */ /* 0x000fe2000001ff00 */
[----:B------:R-:W-:Y:S02]  /*81f0*/  IMAD.SHL.U32 R18, R9, 0x80, RZ ;  /* 0x0000008009127824 */ /* 0x000fe400078e00ff */
[----:B------:R-:W-:Y:S02]  /*8200*/  IMAD.MOV.U32 R6, RZ, RZ, R0 ;  /* 0x000000ffff067224 */ /* 0x000fe400078e0000 */
[----:B------:R-:W-:Y:S02]  /*8210*/  IMAD.MOV.U32 R7, RZ, RZ, R5 ;  /* 0x000000ffff077224 */ /* 0x000fe400078e0005 */
[----:B------:R-:W-:Y:S02]  /*8220*/  IMAD.MOV.U32 R8, RZ, RZ, R13 ;  /* 0x000000ffff087224 */ /* 0x000fe400078e000d */
[----:B------:R-:W-:-:S07]  /*8230*/  IMAD.MOV.U32 R22, RZ, RZ, RZ ;  /* 0x000000ffff167224 */ /* 0x000fce00078e00ff */
.L_x_163:
[----:B------:R-:W0:Y:S01]  /*8240*/  S2R R14, SR_CgaCtaId ;  /* 0x00000000000e7919 */ /* 0x000e220000008800 */
[----:B------:R-:W-:Y:S01]  /*8250*/  MOV R9, 0x400 ;  /* 0x0000040000097802 */ /* 0x000fe20000000f00 */
[----:B------:R-:W1:Y:S03]  /*8260*/  @!P2 LDC R11, c[0x0][0x640] ;  /* 0x00019000ff0bab82 */ /* 0x000e660000000800 */
[----:B0-----:R-:W-:Y:S02]  /*8270*/  LEA R19, R14, R9, 0x18 ;  /* 0x000000090e137211 */ /* 0x001fe400078ec0ff */
[----:B------:R-:W-:-:S03]  /*8280*/  SHF.L.U32 R9, R7, 0x1f, RZ ;  /* 0x0000001f07097819 */ /* 0x000fc600000006ff */
[----:B------:R-:W-:-:S04]  /*8290*/  IMAD R14, R8, 0x8, R19 ;  /* 0x00000008080e7824 */ /* 0x000fc800078e0213 */
[----:B------:R-:W0:Y:S02]  /*82a0*/  SYNCS.PHASECHK.TRANS64.TRYWAIT P1, [R14+URZ+0x88], R9 ;  /* 0x000088090e0075a7 */ /* 0x000e24000802017f */
[----:B01----:R-:W-:Y:S05]  /*82b0*/  @!P1 BRA `(.L_x_160) ;  /* 0x00000014005c9947 */ /* 0x003fea0003800000 */
.L_x_193:
[----:B0-----:R-:W-:Y:S01]  /*82c0*/  PRMT R9, R16, 0x9910, RZ ;  /* 0x0000991010097816 */ /* 0x001fe200000000ff */
[----:B------:R0:W-:Y:S03]  /*82d0*/  @!P2 SYNCS.ARRIVE.TRANS64 RZ, [R14+URZ], R11 ;  /* 0x0000000b0effa9a7 */ /* 0x0001e6000800003f */
[----:B------:R-:W-:-:S13]  /*82e0*/  ISETP.NE.AND P1, PT, R9, 0x2, PT ;  /* 0x000000020900780c */ /* 0x000fda0003f25270 */
[----:B0-----:R-:W-:Y:S05]  /*82f0*/  @P1 BRA `(.L_x_161) ;  /* 0x0000000000041947 */ /* 0x001fea0003800000 */
[----:B------:R-:W-:Y:S01]  /*8300*/  BPT.TRAP 0x1 ;  /* 0x000000040000795c */ /* 0x000fe20000300000 */
.L_x_161:
[----:B------:R-:W-:Y:S05]  /*8310*/  @P0 BRA `(.L_x_162) ;  /* 0x0000000000040947 */ /* 0x000fea0003800000 */
[----:B------:R-:W-:Y:S01]  /*8320*/  BPT.TRAP 0x1 ;  /* 0x000000040000795c */ /* 0x000fe20000300000 */
.L_x_162:
[--C-:B------:R-:W-:Y:S01]  /*8330*/  IMAD R9, R8, 0x1000, R19.reuse ;  /* 0x0000100008097824 */ /* 0x100fe200078e0213 */
[----:B------:R-:W-:Y:S01]  /*8340*/  R2UR UR25, R14 ;  /* 0x000000000e1972ca */ /* 0x000fe200000e0000 */
[----:B------:R-:W-:Y:S01]  /*8350*/  VIADD R6, R6, 0xffffffff ;  /* 0xffffffff06067836 */ /* 0x000fe20000000000 */
[----:B------:R-:W-:Y:S01]  /*8360*/  R2UR UR28, R10 ;  /* 0x000000000a1c72ca */ /* 0x000fe200000e0000 */
[----:B------:R-:W-:Y:S01]  /*8370*/  UIADD3 UR6, UP0, UR32, 0xf0, URZ ;  /* 0x000000f020067890 */ /* 0x000fe2000ff1e03f */
[----:B------:R-:W-:Y:S01]  /*8380*/  R2UR UR24, R9 ;  /* 0x00000000091872ca */ /* 0x000fe200000e0000 */
[C-C-:B------:R-:W-:Y:S01]  /*8390*/  IMAD R9, R8.reuse, 0x400, R19.reuse ;  /* 0x0000040008097824 */ /* 0x140fe200078e0213 */
[----:B------:R-:W-:Y:S01]  /*83a0*/  R2UR UR27, R17 ;  /* 0x00000000111b72ca */ /* 0x000fe200000e0000 */
[----:B------:R-:W-:Y:S01]  /*83b0*/  IMAD R19, R8, 0x2000, R19 ;  /* 0x0000200008137824 */ /* 0x000fe200078e0213 */
[----:B------:R-:W-:Y:S01]  /*83c0*/  R2UR UR26, R21 ;  /* 0x00000000151a72ca */ /* 0x000fe200000e0000 */
[----:B------:R-:W-:Y:S01]  /*83d0*/  UIADD3 UR14, UP1, UR32, 0x1f0, URZ ;  /* 0x000001f0200e7890 */ /* 0x000fe2000ff3e03f */
[----:B------:R-:W-:Y:S01]  /*83e0*/  R2UR UR16, R9 ;  /* 0x00000000091072ca */ /* 0x000fe200000e0000 */
[----:B------:R-:W-:Y:S01]  /*83f0*/  UIADD3 UR34, UP2, UR32, 0x2f0, URZ ;  /* 0x000002f020227890 */ /* 0x000fe2000ff5e03f */
[----:B------:R-:W-:Y:S01]  /*8400*/  R2UR UR8, R19 ;  /* 0x00000000130872ca */ /* 0x000fe200000e0000 */
[----:B------:R-:W-:Y:S01]  /*8410*/  UIADD3.X UR7, URZ, UR33, URZ, UP0, !UPT ;  /* 0x000000213f077290 */ /* 0x000fe200087fe43f */
[----:B------:R-:W-:Y:S01]  /*8420*/  R2UR UR19, R22 ;  /* 0x00000000161372ca */ /* 0x000fe200000e0000 */
[----:B------:R-:W-:Y:S01]  /*8430*/  UIADD3.X UR15, URZ, UR33, URZ, UP1, !UPT ;  /* 0x000000213f0f7290 */ /* 0x000fe20008ffe43f */
[----:B------:R-:W-:Y:S01]  /*8440*/  R2UR UR10, R20 ;  /* 0x00000000140a72ca */ /* 0x000fe200000e0000 */
[----:B------:R-:W-:Y:S01]  /*8450*/  UIADD3 UR24, UR24, 0x200, URZ ;  /* 0x0000020018187890 */ /* 0x000fe2000fffe03f */
[----:B------:R-:W-:Y:S01]  /*8460*/  R2UR UR11, R18 ;  /* 0x00000000120b72ca */ /* 0x000fe200000e0000 */
[----:B------:R-:W-:Y:S01]  /*8470*/  VIADD R8, R8, 0x1 ;  /* 0x0000000108087836 */ /* 0x000fe20000000000 */
[----:B------:R-:W-:Y:S01]  /*8480*/  ISETP.GT.AND P4, PT, R6, 0x1, PT ;  /* 0x000000010600780c */ /* 0x000fe20003f84270 */
[----:B------:R-:W-:Y:S01]  /*8490*/  UIADD3.X UR35, URZ, UR33, URZ, UP2, !UPT ;  /* 0x000000213f237290 */ /* 0x000fe200097fe43f */
[----:B------:R-:W-:Y:S01]  /*84a0*/  VIADD R22, R22, 0x1 ;  /* 0x0000000116167836 */ /* 0x000fe20000000000 */
[----:B------:R-:W-:Y:S01]  /*84b0*/  UIADD3 UR16, UR16, 0x33200, URZ ;  /* 0x0003320010107890 */ /* 0x000fe2000fffe03f */
[----:B------:R-:W-:Y:S01]  /*84c0*/  ISETP.NE.AND P1, PT, R8, 0x11, PT ;  /* 0x000000110800780c */ /* 0x000fe20003f25270 */
[----:B------:R-:W-:Y:S01]  /*84d0*/  UIADD3 UR8, UR8, 0x11200, URZ ;  /* 0x0001120008087890 */ /* 0x000fe2000fffe03f */
[----:B------:R-:W-:Y:S01]  /*84e0*/  VIADD R21, R21, 0x20 ;  /* 0x0000002015157836 */ /* 0x000fe20000000000 */
[----:B------:R-:W-:Y:S01]  /*84f0*/  UMOV UR22, 0x0 ;  /* 0x0000000000167882 */ /* 0x000fe20000000000 */
[----:B------:R-:W-:Y:S01]  /*8500*/  UMOV UR23, 0x10000000 ;  /* 0x1000000000177882 */ /* 0x000fe20000000000 */
[----:B------:R-:W-:Y:S01]  /*8510*/  UMOV UR17, UR25 ;  /* 0x0000001900117c82 */ /* 0x000fe20008000000 */
[----:B------:R-:W-:Y:S01]  /*8520*/  UMOV UR20, UR28 ;  /* 0x0000001c00147c82 */ /* 0x000fe20008000000 */
[----:B------:R-:W-:Y:S01]  /*8530*/  UMOV UR18, UR27 ;  /* 0x0000001b00127c82 */ /* 0x000fe20008000000 */
[----:B------:R0:W-:Y:S01]  /*8540*/  UTMALDG.3D [UR24], [UR6], desc[UR22] ;  /* 0x00001618060075b4 */ /* 0x0001e20008011000 */
[----:B------:R-:W-:Y:S01]  /*8550*/  UMOV UR9, UR25 ;  /* 0x0000001900097c82 */ /* 0x000fe20008000000 */
[----:B------:R-:W-:Y:S01]  /*8560*/  UMOV UR12, UR28 ;  /* 0x0000001c000c7c82 */ /* 0x000fe20008000000 */
[----:B------:R-:W-:Y:S01]  /*8570*/  SEL R14, RZ, 0x1, P1 ;  /* 0x00000001ff0e7807 */ /* 0x000fe20000800000 */
[----:B------:R-:W-:Y:S01]  /*8580*/  VIADD R20, R20, 0x40 ;  /* 0x0000004014147836 */ /* 0x000fe20000000000 */
[----:B------:R-:W-:-:S02]  /*8590*/  SEL R8, R8, RZ, P1 ;  /* 0x000000ff08087207 */ /* 0x000fc40000800000 */
[----:B------:R-:W-:Y:S01]  /*85a0*/  LOP3.LUT R7, R7, R14, RZ, 0x3c, !PT ;  /* 0x0000000e07077212 */ /* 0x000fe200078e3cff */
[----:B------:R0:W-:Y:S01]  /*85b0*/  UTMALDG.3D [UR16], [UR14], desc[UR22] ;  /* 0x000016100e0075b4 */ /* 0x0001e20008011000 */
[----:B------:R0:W-:Y:S02]  /*85c0*/  UTMALDG.3D [UR8], [UR34], desc[UR22] ;  /* 0x00001608220075b4 */ /* 0x0001e40008011000 */
[----:B0-----:R-:W-:Y:S05]  /*85d0*/  @P4 BRA `(.L_x_163) ;  /* 0xfffffffc00184947 */ /* 0x001fea000383ffff */
.L_x_159:
[----:B------:R-:W-:Y:S05]  /*85e0*/  BSYNC B1 ;  /* 0x0000000000017941 */ /* 0x000fea0003800000 */
.L_x_158:
[----:B------:R-:W-:Y:S01]  /*85f0*/  LOP3.LUT P4, RZ, R15, 0xff, RZ, 0xc0, !PT ;  /* 0x000000ff0fff7812 */ /* 0x000fe2000788c0ff */
[----:B------:R-:W-:Y:S01]  /*8600*/  IMAD.IADD R13, R12, 0x1, R13 ;  /* 0x000000010c0d7824 */ /* 0x000fe200078e020d */
[----:B------:R-:W-:Y:S01]  /*8610*/  IADD3 R2, P5, R2, UR30, RZ ;  /* 0x0000001e02027c10 */ /* 0x000fe2000ffbe0ff */
[----:B------:R-:W-:Y:S01]  /*8620*/  ULDC.64 UR6, c[0x0][0x750] ;  /* 0x0001d40000067ab9 */ /* 0x000fe20000000a00 */
[----:B------:R-:W-:Y:S01]  /*8630*/  BSSY B1, `(.L_x_164) ;  /* 0x0000069000017945 */ /* 0x000fe20003800000 */
[----:B------:R-:W-:Y:S01]  /*8640*/  IMAD.MOV.U32 R9, RZ, RZ, -0x1 ;  /* 0xffffffffff097424 */ /* 0x000fe200078e00ff */
[----:B------:R-:W-:Y:S01]  /*8650*/  ISETP.GT.U32.AND P1, PT, R13, 0x10, PT ;  /* 0x000000100d00780c */ /* 0x000fe20003f24070 */
[----:B------:R-:W-:Y:S01]  /*8660*/  IMAD.MOV.U32 R10, RZ, RZ, -0x1 ;  /* 0xffffffffff0a7424 */ /* 0x000fe200078e00ff */
[----:B------:R-:W-:Y:S02]  /*8670*/  IADD3.X R3, R3, UR13, RZ, P5, !PT ;  /* 0x0000000d03037c10 */ /* 0x000fe4000affe4ff */
[----:B------:R-:W-:-:S02]  /*8680*/  ISETP.LT.U32.AND P1, PT, R12, 0x11, P1 ;  /* 0x000000110c00780c */ /* 0x000fc40000f21070 */
[----:B------:R-:W-:Y:S01]  /*8690*/  PRMT R15, RZ, 0x7610, R15 ;  /* 0x00007610ff0f7816 */ /* 0x000fe2000000000f */
[----:B------:R-:W0:Y:S01]  /*86a0*/  @P4 S2R R7, SR_CgaCtaId ;  /* 0x0000000000074919 */ /* 0x000e220000008800 */
[----:B------:R-:W-:-:S04]  /*86b0*/  @P4 MOV R6, 0x400 ;  /* 0x0000040000064802 */ /* 0x000fc80000000f00 */
[----:B0-----:R-:W-:Y:S01]  /*86c0*/  @P4 LEA R8, R7, R6, 0x18 ;  /* 0x0000000607084211 */ /* 0x001fe200078ec0ff */
[----:B------:R-:W-:Y:S01]  /*86d0*/  IMAD.WIDE.U32 R6, R13, -0xf0f0f0f, RZ ;  /* 0xf0f0f0f10d067825 */ /* 0x000fe200078e00ff */
[----:B------:R-:W-:Y:S02]  /*86e0*/  SEL R6, RZ, 0x1, !P1 ;  /* 0x00000001ff067807 */ /* 0x000fe40004800000 */
[----:B------:R-:W-:Y:S01]  /*86f0*/  ISETP.GE.U32.AND P1, PT, R2, UR6, PT ;  /* 0x0000000602007c0c */ /* 0x000fe2000bf26070 */
[----:B------:R0:W-:Y:S01]  /*8700*/  @P4 SYNCS.ARRIVE.TRANS64.A1T0 RZ, [R8+URZ+0x128], RZ ;  /* 0x000128ff08ff49a7 */ /* 0x0001e2000810003f */
[----:B------:R-:W-:Y:S02]  /*8710*/  ISETP.GE.U32.AND P4, PT, R12, 0x11, PT ;  /* 0x000000110c00780c */ /* 0x000fe40003f86070 */
[----:B------:R-:W-:Y:S02]  /*8720*/  ISETP.GE.U32.AND.EX P1, PT, R3, UR7, PT, P1 ;  /* 0x0000000703007c0c */ /* 0x000fe4000bf26110 */
[----:B------:R-:W-:-:S02]  /*8730*/  LOP3.LUT R5, R5, R6, RZ, 0x3c, !PT ;  /* 0x0000000605057212 */ /* 0x000fc400078e3cff */
[----:B------:R-:W-:Y:S02]  /*8740*/  PRMT R6, RZ, 0x7610, R6 ;  /* 0x00007610ff067816 */ /* 0x000fe40000000006 */
[----:B0-----:R-:W-:-:S05]  /*8750*/  SHF.R.U32.HI R8, RZ, 0x4, R7 ;  /* 0x00000004ff087819 */ /* 0x001fca0000011607 */
[----:B------:R-:W-:Y:S01]  /*8760*/  IMAD R13, R8, -0x11, R13 ;  /* 0xffffffef080d7824 */ /* 0x000fe200078e020d */
[----:B------:R-:W-:Y:S01]  /*8770*/  @P4 LOP3.LUT R5, R5, 0x1, R8, 0x78, !PT ;  /* 0x0000000105054812 */ /* 0x000fe200078e7808 */
[----:B------:R-:W-:Y:S01]  /*8780*/  IMAD.MOV.U32 R8, RZ, RZ, -0x1 ;  /* 0xffffffffff087424 */ /* 0x000fe200078e00ff */
[----:B------:R-:W-:Y:S06]  /*8790*/  @P1 BRA `(.L_x_165) ;  /* 0x0000000400481947 */ /* 0x000fec0003800000 */
[----:B------:R-:W-:Y:S01]  /*87a0*/  ULDC.64 UR6, c[0x0][0x728] ;  /* 0x0001ca0000067ab9 */ /* 0x000fe20000000a00 */
[----:B------:R-:W0:Y:S01]  /*87b0*/  S2R R17, SR_CTAID.X ;  /* 0x0000000000117919 */ /* 0x000e220000002500 */
[----:B------:R-:W-:Y:S01]  /*87c0*/  ISETP.NE.U32.AND P1, PT, RZ, UR6, PT ;  /* 0x00000006ff007c0c */ /* 0x000fe2000bf25070 */
[----:B------:R-:W-:Y:S01]  /*87d0*/  ULDC UR9, c[0x0][0x730] ;  /* 0x0001cc0000097ab9 */ /* 0x000fe20000000800 */
[----:B------:R-:W-:Y:S01]  /*87e0*/  IMAD.MOV.U32 R6, RZ, RZ, R2 ;  /* 0x000000ffff067224 */ /* 0x000fe200078e0002 */
[----:B------:R-:W1:Y:S01]  /*87f0*/  S2R R14, SR_CTAID.Y ;  /* 0x00000000000e7919 */ /* 0x000e620000002600 */
[----:B------:R-:W-:Y:S01]  /*8800*/  ISETP.NE.AND.EX P1, PT, RZ, UR7, PT, P1 ;  /* 0x00000007ff007c0c */ /* 0x000fe2000bf25310 */
[----:B------:R-:W-:-:S12]  /*8810*/  IMAD.MOV.U32 R7, RZ, RZ, R3 ;  /* 0x000000ffff077224 */ /* 0x000fd800078e0003 */
[----:B------:R-:W-:Y:S05]  /*8820*/  @!P1 BRA `(.L_x_166) ;  /* 0x0000000000289947 */ /* 0x000fea0003800000 */
[----:B------:R-:W-:Y:S02]  /*8830*/  ULDC UR8, c[0x0][0x734] ;  /* 0x0001cd0000087ab9 */ /* 0x000fe40000000800 */
[----:B------:R-:W-:-:S05]  /*8840*/  IADD3 R11, P1, R2, UR8, RZ ;  /* 0x00000008020b7c10 */ /* 0x000fca000ff3e0ff */
[----:B------:R-:W-:-:S04]  /*8850*/  IMAD.X R19, RZ, RZ, R3, P1 ;  /* 0x000000ffff137224 */ /* 0x000fc800008e0603 */
[----:B------:R-:W-:-:S04]  /*8860*/  IMAD.WIDE.U32 R8, R19, UR6, RZ ;  /* 0x0000000613087c25 */ /* 0x000fc8000f8e00ff */
[----:B------:R-:W-:-:S04]  /*8870*/  IMAD.WIDE.U32 R8, P1, R11, UR7, R8 ;  /* 0x000000070b087c25 */ /* 0x000fc8000f820008 */
[----:B------:R-:W-:-:S04]  /*8880*/  IMAD.WIDE.U32 R10, R11, UR6, RZ ;  /* 0x000000060b0a7c25 */ /* 0x000fc8000f8e00ff */
[----:B------:R-:W-:Y:S01]  /*8890*/  IMAD.X R7, RZ, RZ, RZ, P1 ;  /* 0x000000ffff077224 */ /* 0x000fe200008e06ff */
[----:B------:R-:W-:Y:S01]  /*88a0*/  IADD3 RZ, P1, R11, R8, RZ ;  /* 0x000000080bff7210 */ /* 0x000fe20007f3e0ff */
[----:B------:R-:W-:-:S04]  /*88b0*/  IMAD.MOV.U32 R6, RZ, RZ, R9 ;  /* 0x000000ffff067224 */ /* 0x000fc800078e0009 */
[----:B------:R-:W-:-:S08]  /*88c0*/  IMAD.WIDE.U32.X R6, R19, UR7, R6, P1 ;  /* 0x0000000713067c25 */ /* 0x000fd000088e0406 */
.L_x_166:
[--C-:B------:R-:W-:Y:S01]  /*88d0*/  SHF.R.U64 R10, R6, UR9, R7.reuse ;  /* 0x00000009060a7c19 */ /* 0x100fe20008001207 */
[----:B------:R-:W-:Y:S01]  /*88e0*/  ULDC.64 UR6, c[0x0][0x720] ;  /* 0x0001c80000067ab9 */ /* 0x000fe20000000a00 */
[----:B------:R-:W-:Y:S01]  /*88f0*/  SHF.R.U32.HI R6, RZ, UR9, R7 ;  /* 0x00000009ff067c19 */ /* 0x000fe20008011607 */
[----:B------:R-:W2:Y:S01]  /*8900*/  LDC R22, c[0x0][0x144] ;  /* 0x00005100ff167b82 */ /* 0x000ea20000000800 */
[----:B------:R-:W-:Y:S01]  /*8910*/  IADD3 R9, P1, RZ, -R10, RZ ;  /* 0x8000000aff097210 */ /* 0x000fe20007f3e0ff */
[----:B------:R-:W-:Y:S01]  /*8920*/  ULDC.64 UR10, c[0x0][0x740] ;  /* 0x0001d000000a7ab9 */ /* 0x000fe20000000a00 */
[----:B0-----:R-:W-:Y:S01]  /*8930*/  I2FP.F32.U32 R11, R17 ;  /* 0x00000011000b7245 */ /* 0x001fe20000201000 */
[----:B------:R-:W-:Y:S02]  /*8940*/  ULDC UR8, c[0x0][0x708] ;  /* 0x0001c20000087ab9 */ /* 0x000fe40000000800 */
[----:B------:R-:W-:Y:S01]  /*8950*/  IMAD.X R6, RZ, RZ, ~R6, P1 ;  /* 0x000000ffff067224 */ /* 0x000fe200008e0e06 */
[----:B------:R-:W-:Y:S01]  /*8960*/  ISETP.NE.U32.AND P1, PT, RZ, UR10, PT ;  /* 0x0000000aff007c0c */ /* 0x000fe2000bf25070 */
[----:B------:R-:W0:Y:S02]  /*8970*/  LDC R19, c[0x0][0x148] ;  /* 0x00005200ff137b82 */ /* 0x000e240000000800 */
[----:B------:R-:W-:Y:S01]  /*8980*/  IMAD R8, R6, UR6, RZ ;  /* 0x0000000606087c24 */ /* 0x000fe2000f8e02ff */
[----:B------:R-:W-:Y:S01]  /*8990*/  ISETP.NE.AND.EX P1, PT, RZ, UR11, PT, P1 ;  /* 0x0000000bff007c0c */ /* 0x000fe2000bf25310 */
[----:B------:R-:W-:Y:S01]  /*89a0*/  IMAD.WIDE.U32 R6, R9, UR6, R2 ;  /* 0x0000000609067c25 */ /* 0x000fe2000f8e0002 */
[----:B------:R-:W-:-:S03]  /*89b0*/  ULDC UR6, c[0x0][0x150] ;  /* 0x0000540000067ab9 */ /* 0x000fc60000000800 */
[----:B------:R-:W-:Y:S02]  /*89c0*/  IMAD R9, R9, UR7, R8 ;  /* 0x0000000709097c24 */ /* 0x000fe4000f8e0208 */
[----:B------:R-:W-:Y:S01]  /*89d0*/  FMUL R8, R11, UR6 ;  /* 0x000000060b087c20 */ /* 0x000fe20008400000 */
[----:B------:R-:W-:Y:S01]  /*89e0*/  ULDC UR6, c[0x0][0x718] ;  /* 0x0001c60000067ab9 */ /* 0x000fe20000000800 */
[----:B------:R-:W-:Y:S01]  /*89f0*/  ULDC UR7, c[0x0][0x154] ;  /* 0x0000550000077ab9 */ /* 0x000fe20000000800 */
[----:B------:R-:W-:-:S03]  /*8a00*/  IMAD.IADD R7, R7, 0x1, R9 ;  /* 0x0000000107077824 */ /* 0x000fc600078e0209 */
[----:B------:R-:W3:Y:S02]  /*8a10*/  F2I.U32.TRUNC.NTZ R8, R8 ;  /* 0x0000000800087305 */ /* 0x000ee4000020f000 */
[----:B------:R-:W-:Y:S02]  /*8a20*/  SHF.R.U64 R11, R6, UR6, R7 ;  /* 0x00000006060b7c19 */ /* 0x000fe40008001207 */
[----:B-1----:R-:W-:-:S05]  /*8a30*/  I2FP.F32.U32 R6, R14 ;  /* 0x0000000e00067245 */ /* 0x002fca0000201000 */
[----:B------:R-:W-:Y:S01]  /*8a40*/  FMUL R21, R6, UR7 ;  /* 0x0000000706157c20 */ /* 0x000fe20008400000 */
[----:B------:R-:W-:Y:S01]  /*8a50*/  SHF.R.U32.HI R6, RZ, UR6, R7 ;  /* 0x00000006ff067c19 */ /* 0x000fe20008011607 */
[----:B------:R-:W-:-:S03]  /*8a60*/  ULDC UR6, c[0x0][0x758] ;  /* 0x0001d60000067ab9 */ /* 0x000fc60000000800 */
[--C-:B------:R-:W-:Y:S01]  /*8a70*/  SHF.R.U64 R20, R11, UR8, R6.reuse ;  /* 0x000000080b147c19 */ /* 0x100fe20008001206 */
[----:B------:R-:W1:Y:S01]  /*8a80*/  F2I.U32.TRUNC.NTZ R21, R21 ;  /* 0x0000001500157305 */ /* 0x000e62000020f000 */
[----:B------:R-:W-:Y:S01]  /*8a90*/  SHF.R.U32.HI R7, RZ, UR8, R6 ;  /* 0x00000008ff077c19 */ /* 0x000fe20008011606 */
[----:B---3--:R-:W-:-:S03]  /*8aa0*/  IMAD.MOV R8, RZ, RZ, -R8 ;  /* 0x000000ffff087224 */ /* 0x008fc600078e0a08 */
[----:B------:R-:W-:Y:S01]  /*8ab0*/  SHF.R.U64 R18, R20, UR6, R7 ;  /* 0x0000000614127c19 */ /* 0x000fe20008001207 */
[----:B--2---:R-:W-:Y:S01]  /*8ac0*/  IMAD R17, R22, R8, R17 ;  /* 0x0000000816117224 */ /* 0x004fe200078e0211 */
[----:B------:R-:W-:-:S03]  /*8ad0*/  SHF.R.U32.HI R23, RZ, UR6, R7 ;  /* 0x00000006ff177c19 */ /* 0x000fc60008011607 */
[----:B------:R-:W-:Y:S02]  /*8ae0*/  IMAD.MOV.U32 R6, RZ, RZ, R18 ;  /* 0x000000ffff067224 */ /* 0x000fe400078e0012 */
[----:B------:R-:W-:Y:S01]  /*8af0*/  IMAD.MOV.U32 R7, RZ, RZ, R23 ;  /* 0x000000ffff077224 */ /* 0x000fe200078e0017 */
[----:B-1----:R-:W-:Y:S06]  /*8b00*/  @!P1 BRA `(.L_x_167) ;  /* 0x0000000000289947 */ /* 0x002fec0003800000 */
[----:B------:R-:W-:Y:S02]  /*8b10*/  ULDC UR6, c[0x0][0x74c] ;  /* 0x0001d30000067ab9 */ /* 0x000fe40000000800 */
[----:B------:R-:W-:-:S05]  /*8b20*/  IADD3 R7, P1, R18, UR6, RZ ;  /* 0x0000000612077c10 */ /* 0x000fca000ff3e0ff */
[----:B------:R-:W-:-:S04]  /*8b30*/  IMAD.X R23, RZ, RZ, R23, P1 ;  /* 0x000000ffff177224 */ /* 0x000fc800008e0617 */
[----:B------:R-:W-:-:S04]  /*8b40*/  IMAD.WIDE.U32 R8, R23, UR10, RZ ;  /* 0x0000000a17087c25 */ /* 0x000fc8000f8e00ff */
[----:B------:R-:W-:-:S04]  /*8b50*/  IMAD.WIDE.U32 R8, P1, R7, UR11, R8 ;  /* 0x0000000b07087c25 */ /* 0x000fc8000f820008 */
[----:B------:R-:W-:-:S04]  /*8b60*/  IMAD.WIDE.U32 R6, R7, UR10, RZ ;  /* 0x0000000a07067c25 */ /* 0x000fc8000f8e00ff */
[----:B------:R-:W-:Y:S01]  /*8b70*/  IMAD.MOV.U32 R6, RZ, RZ, R9 ;  /* 0x000000ffff067224 */ /* 0x000fe200078e0009 */
[----:B------:R-:W-:Y:S01]  /*8b80*/  IADD3 RZ, P4, R7, R8, RZ ;  /* 0x0000000807ff7210 */ /* 0x000fe20007f9e0ff */
[----:B------:R-:W-:-:S04]  /*8b90*/  IMAD.X R7, RZ, RZ, RZ, P1 ;  /* 0x000000ffff077224 */ /* 0x000fc800008e06ff */
[----:B------:R-:W-:-:S08]  /*8ba0*/  IMAD.WIDE.U32.X R6, R23, UR11, R6, P4 ;  /* 0x0000000b17067c25 */ /* 0x000fd0000a0e0406 */
.L_x_167:
[----:B------:R-:W-:Y:S01]  /*8bb0*/  ULDC UR6, c[0x0][0x748] ;  /* 0x0001d20000067ab9 */ /* 0x000fe20000000800 */
[----:B------:R-:W-:Y:S01]  /*8bc0*/  LOP3.LUT R20, R20, UR21, RZ, 0xc0, !PT ;  /* 0x0000001514147c12 */ /* 0x000fe2000f8ec0ff */
[----:B------:R-:W-:Y:S01]  /*8bd0*/  IMAD.MOV R21, RZ, RZ, -R21 ;  /* 0x000000ffff157224 */ /* 0x000fe200078e0a15 */
[----:B------:R-:W-:Y:S01]  /*8be0*/  SHF.R.U64 R7, R6, UR6, R7 ;  /* 0x0000000606077c19 */ /* 0x000fe20008001207 */
[----:B------:R-:W-:Y:S01]  /*8bf0*/  ULDC UR6, c[0x0][0x738] ;  /* 0x0001ce0000067ab9 */ /* 0x000fe20000000800 */
[----:B------:R-:W-:Y:S01]  /*8c00*/  LOP3.LUT R11, R11, UR4, RZ, 0xc0, !PT ;  /* 0x000000040b0b7c12 */ /* 0x000fe2000f8ec0ff */
[----:B0-----:R-:W-:Y:S01]  /*8c10*/  @P3 IMAD R17, R19, R21, R14 ;  /* 0x0000001513113224 */ /* 0x001fe200078e020e */
[----:B------:R-:W-:Y:S01]  /*8c20*/  ULDC UR7, c[0x0][0x710] ;  /* 0x0001c40000077ab9 */ /* 0x000fe20000000800 */
[----:B------:R-:W-:Y:S02]  /*8c30*/  IMAD.MOV R9, RZ, RZ, -R7 ;  /* 0x000000ffff097224 */ /* 0x000fe400078e0a07 */
[----:B------:R-:W-:-:S02]  /*8c40*/  IMAD R20, R7, UR5, R20 ;  /* 0x0000000507147c24 */ /* 0x000fc4000f8e0214 */
[----:B------:R-:W-:Y:S01]  /*8c50*/  IMAD R18, R9, UR6, R18 ;  /* 0x0000000609127c24 */ /* 0x000fe2000f8e0212 */
[----:B------:R-:W-:Y:S01]  /*8c60*/  ULDC UR6, c[0x0][0x700] ;  /* 0x0001c00000067ab9 */ /* 0x000fe20000000800 */
[----:B------:R-:W-:Y:S02]  /*8c70*/  IMAD R17, R20, UR7, R17 ;  /* 0x0000000714117c24 */ /* 0x000fe4000f8e0211 */
[----:B------:R-:W-:Y:S02]  /*8c80*/  IMAD R18, R18, UR6, R11 ;  /* 0x0000000612127c24 */ /* 0x000fe4000f8e020b */
[----:B------:R-:W-:-:S03]  /*8c90*/  IMAD.MOV.U32 R6, RZ, RZ, 0x1 ;  /* 0x00000001ff067424 */ /* 0x000fc600078e00ff */
[----:B------:R-:W-:Y:S02]  /*8ca0*/  SEL R9, R18, R17, !P3 ;  /* 0x0000001112097207 */ /* 0x000fe40005800000 */
[----:B------:R-:W-:-:S07]  /*8cb0*/  SEL R8, R17, R18, !P3 ;  /* 0x0000001211087207 */ /* 0x000fce0005800000 */
.L_x_165:
[----:B------:R-:W-:Y:S05]  /*8cc0*/  BSYNC B1 ;  /* 0x0000000000017941 */ /* 0x000fea0003800000 */
.L_x_164:
[----:B------:R-:W-:-:S13]  /*8cd0*/  LOP3.LUT P1, RZ, R6, 0xff, RZ, 0xc0, !PT ;  /* 0x000000ff06ff7812 */ /* 0x000fda000782c0ff */
[----:B------:R-:W-:Y:S05]  /*8ce0*/  @P1 BRA `(.L_x_168) ;  /* 0xfffffff4001c1947 */ /* 0x000fea000383ffff */
[----:B------:R-:W-:Y:S05]  /*8cf0*/  BSYNC B0 ;  /* 0x0000000000007941 */ /* 0x000fea0003800000 */
.L_x_156:
[----:B------:R-:W-:-:S03]  /*8d00*/  UMOV UR6, 0xffffffff ;  /* 0xffffffff00067882 */ /* 0x000fc60000000000 */
[----:B------:R-:W-:Y:S05]  /*8d10*/  BRA.DIV UR6, `(.L_x_169) ;  /* 0x0000000a06d87947 */ /* 0x000fea000b800000 */
[----:B------:R-:W-:-:S13]  /*8d20*/  ELECT P0, URZ, PT ;  /* 0x00000000003f782f */ /* 0x000fda0003800000 */
.L_x_196:
[----:B------:R-:W-:Y:S04]  /*8d30*/  BSSY B0, `(.L_x_170) ;  /* 0x00000a0000007945 */ /* 0x000fe80003800000 */
[----:B------:R-:W-:Y:S05]  /*8d40*/  @!P0 BRA `(.L_x_171) ;  /* 0x0000000800788947 */ /* 0x000fea0003800000 */
[----:B------:R-:W-:-:S04]  /*8d50*/  LOP3.LUT R4, R4, 0x2, RZ, 0xfc, !PT ;  /* 0x0000000204047812 */ /* 0x000fc800078efcff */
[----:B------:R-:W-:-:S13]  /*8d60*/  ISETP.NE.AND P0, PT, R4, 0x3, PT ;  /* 0x000000030400780c */ /* 0x000fda0003f05270 */
[----:B------:R-:W-:Y:S05]  /*8d70*/  @!P0 BRA `(.L_x_172) ;  /* 0x0000000000048947 */ /* 0x000fea0003800000 */
[----:B------:R-:W-:Y:S01]  /*8d80*/  BPT.TRAP 0x1 ;  /* 0x000000040000795c */ /* 0x000fe20000300000 */
.L_x_172:
[----:B------:R-:W0:Y:S01]  /*8d90*/  S2R R3, SR_CgaCtaId ;  /* 0x0000000000037919 */ /* 0x000e220000008800 */
[----:B------:R-:W-:-:S04]  /*8da0*/  MOV R0, 0x400 ;  /* 0x0000040000007802 */ /* 0x000fc80000000f00 */
[----:B0-----:R-:W-:Y:S02]  /*8db0*/  LEA R0, R3, R0, 0x18 ;  /* 0x0000000003007211 */ /* 0x001fe400078ec0ff */
[----:B------:R-:W-:-:S03]  /*8dc0*/  SHF.L.U32 R3, R5, 0x1f, RZ ;  /* 0x0000001f05037819 */ /* 0x000fc600000006ff */
[----:B------:R-:W-:-:S04]  /*8dd0*/  VIADD R0, R0, 0x88 ;  /* 0x0000008800007836 */ /* 0x000fc80000000000 */
[C---:B------:R-:W-:Y:S02]  /*8de0*/  IMAD R6, R13.reuse, 0x8, R0 ;  /* 0x000000080d067824 */ /* 0x040fe400078e0200 */
[----:B------:R-:W-:Y:S02]  /*8df0*/  VIADD R13, R13, 0x1 ;  /* 0x000000010d0d7836 */ /* 0x000fe40000000000 */
[----:B------:R-:W0:Y:S03]  /*8e00*/  SYNCS.PHASECHK.TRANS64.TRYWAIT P0, [R6+URZ], R3 ;  /* 0x00000003060075a7 */ /* 0x000e26000800017f */
[----:B------:R-:W-:-:S04]  /*8e10*/  ISETP.NE.AND P1, PT, R13, 0x11, PT ;  /* 0x000000110d00780c */ /* 0x000fc80003f25270 */
[----:B------:R-:W-:Y:S02]  /*8e20*/  SEL R2, RZ, 0x1, P1 ;  /* 0x00000001ff027807 */ /* 0x000fe40000800000 */
[----:B------:R-:W-:Y:S02]  /*8e30*/  SEL R13, R13, RZ, P1 ;  /* 0x000000ff0d0d7207 */ /* 0x000fe40000800000 */
[----:B------:R-:W-:-:S03]  /*8e40*/  LOP3.LUT R8, R5, R2, RZ, 0x3c, !PT ;  /* 0x0000000205087212 */ /* 0x000fc600078e3cff */
[----:B------:R-:W-:Y:S01]  /*8e50*/  IMAD R7, R13, 0x8, R0 ;  /* 0x000000080d077824 */ /* 0x000fe200078e0200 */
[----:B------:R-:W-:Y:S01]  /*8e60*/  SHF.L.U32 R4, R8, 0x1f, RZ ;  /* 0x0000001f08047819 */ /* 0x000fe200000006ff */
[----:B0-----:R-:W-:Y:S06]  /*8e70*/  @!P0 BRA `(.L_x_173) ;  /* 0x0000000800a48947 */ /* 0x001fec0003800000 */
.L_x_197:
[----:B------:R-:W1:Y:S01]  /*8e80*/  SYNCS.PHASECHK.TRANS64.TRYWAIT P0, [R7+URZ], R4 ;  /* 0x00000004070075a7 */ /* 0x000e62000800017f */
[----:B------:R-:W-:-:S05]  /*8e90*/  VIADD R2, R13, 0x1 ;  /* 0x000000010d027836 */ /* 0x000fca0000000000 */
[----:B------:R-:W-:-:S04]  /*8ea0*/  ISETP.NE.AND P1, PT, R2, 0x11, PT ;  /* 0x000000110200780c */ /* 0x000fc80003f25270 */
[----:B0-----:R-:W-:Y:S02]  /*8eb0*/  SEL R3, RZ, 0x1, P1 ;  /* 0x00000001ff037807 */ /* 0x001fe40000800000 */
[----:B------:R-:W-:Y:S02]  /*8ec0*/  SEL R9, R2, RZ, P1 ;  /* 0x000000ff02097207 */ /* 0x000fe40000800000 */
[----:B------:R-:W-:-:S03]  /*8ed0*/  LOP3.LUT R8, R8, R3, RZ, 0x3c, !PT ;  /* 0x0000000308087212 */ /* 0x000fc600078e3cff */
[----:B------:R-:W-:Y:S01]  /*8ee0*/  IMAD R6, R9, 0x8, R0 ;  /* 0x0000000809067824 */ /* 0x000fe200078e0200 */
[----:B------:R-:W-:Y:S01]  /*8ef0*/  SHF.L.U32 R5, R8, 0x1f, RZ ;  /* 0x0000001f08057819 */ /* 0x000fe200000006ff */
[----:B-1----:R-:W-:Y:S06]  /*8f00*/  @!P0 BRA `(.L_x_174) ;  /* 0x0000000800948947 */ /* 0x002fec0003800000 */
.L_x_198:
[----:B------:R-:W1:Y:S01]  /*8f10*/  SYNCS.PHASECHK.TRANS64.TRYWAIT P0, [R6+URZ], R5 ;  /* 0x00000005060075a7 */ /* 0x000e62000800017f */
[----:B------:R-:W-:-:S05]  /*8f20*/  VIADD R2, R9, 0x1 ;  /* 0x0000000109027836 */ /* 0x000fca0000000000 */
[----:B------:R-:W-:-:S04]  /*8f30*/  ISETP.NE.AND P1, PT, R2, 0x11, PT ;  /* 0x000000110200780c */ /* 0x000fc80003f25270 */
[----:B------:R-:W-:Y:S02]  /*8f40*/  SEL R3, RZ, 0x1, P1 ;  /* 0x00000001ff037807 */ /* 0x000fe40000800000 */
[----:B0-----:R-:W-:Y:S02]  /*8f50*/  SEL R7, R2, RZ, P1 ;  /* 0x000000ff02077207 */ /* 0x001fe40000800000 */
[----:B------:R-:W-:-:S03]  /*8f60*/  LOP3.LUT R8, R8, R3, RZ, 0x3c, !PT ;  /* 0x0000000308087212 */ /* 0x000fc600078e3cff */
[----:B------:R-:W-:Y:S01]  /*8f70*/  IMAD R9, R7, 0x8, R0 ;  /* 0x0000000807097824 */ /* 0x000fe200078e0200 */
[----:B------:R-:W-:Y:S01]  /*8f80*/  SHF.L.U32 R4, R8, 0x1f, RZ ;  /* 0x0000001f08047819 */ /* 0x000fe200000006ff */
[----:B-1----:R-:W-:Y:S06]  /*8f90*/  @!P0 BRA `(.L_x_175) ;  /* 0x0000000800848947 */ /* 0x002fec0003800000 */
.L_x_199:
[----:B------:R-:W1:Y:S01]  /*8fa0*/  SYNCS.PHASECHK.TRANS64.TRYWAIT P0, [R9+URZ], R4 ;  /* 0x00000004090075a7 */ /* 0x000e62000800017f */
[----:B------:R-:W-:-:S05]  /*8fb0*/  VIADD R2, R7, 0x1 ;  /* 0x0000000107027836 */ /* 0x000fca0000000000 */
[----:B------:R-:W-:-:S04]  /*8fc0*/  ISETP.NE.AND P1, PT, R2, 0x11, PT ;  /* 0x000000110200780c */ /* 0x000fc80003f25270 */
[----:B------:R-:W-:Y:S02]  /*8fd0*/  SEL R3, RZ, 0x1, P1 ;  /* 0x00000001ff037807 */ /* 0x000fe40000800000 */
[----:B------:R-:W-:Y:S02]  /*8fe0*/  SEL R7, R2, RZ, P1 ;  /* 0x000000ff02077207 */ /* 0x000fe40000800000 */
[----:B------:R-:W-:-:S03]  /*8ff0*/  LOP3.LUT R8, R8, R3, RZ, 0x3c, !PT ;  /* 0x0000000308087212 */ /* 0x000fc600078e3cff */
[----:B0-----:R-:W-:Y:S01]  /*9000*/  IMAD R6, R7, 0x8, R0 ;  /* 0x0000000807067824 */ /* 0x001fe200078e0200 */
[----:B------:R-:W-:Y:S01]  /*9010*/  SHF.L.U32 R5, R8, 0x1f, RZ ;  /* 0x0000001f08057819 */ /* 0x000fe200000006ff */
[----:B-1----:R-:W-:Y:S06]  /*9020*/  @!P0 BRA `(.L_x_176) ;  /* 0x0000000800748947 */ /* 0x002fec0003800000 */
.L_x_200:
        /* <DEDUP_REMOVED lines=9> */
.L_x_201:
        /* <DEDUP_REMOVED lines=9> */
.L_x_202:
        /* <DEDUP_REMOVED lines=9> */
.L_x_203:
        /* <DEDUP_REMOVED lines=9> */
.L_x_204:
        /* <DEDUP_REMOVED lines=9> */
.L_x_205:
        /* <DEDUP_REMOVED lines=9> */
.L_x_206:
        /* <DEDUP_REMOVED lines=9> */
.L_x_207:
        /* <DEDUP_REMOVED lines=9> */
.L_x_208:
        /* <DEDUP_REMOVED lines=9> */
.L_x_209:
[----:B------:R-:W1:Y:S01]  /*9540*/  SYNCS.PHASECHK.TRANS64.TRYWAIT P0, [R9+URZ], R4 ;  /* 0x00000004090075a7 */ /* 0x000e62000800017f */
[----:B------:R-:W-:-:S05]  /*9550*/  VIADD R2, R7, 0x1 ;  /* 0x0000000107027836 */ /* 0x000fca0000000000 */
[----:B------:R-:W-:-:S04]  /*9560*/  ISETP.NE.AND P1, PT, R2, 0x11, PT ;  /* 0x000000110200780c */ /* 0x000fc80003f25270 */
[----:B------:R-:W-:Y:S02]  /*9570*/  SEL R3, RZ, 0x1, P1 ;  /* 0x00000001ff037807 */ /* 0x000fe40000800000 */
[----:B------:R-:W-:Y:S02]  /*9580*/  SEL R7, R2, RZ, P1 ;  /* 0x000000ff02077207 */ /* 0x000fe40000800000 */
[----:B------:R-:W-:-:S03]  /*9590*/  LOP3.LUT R8, R8, R3, RZ, 0x3c, !PT ;  /* 0x0000000308087212 */ /* 0x000fc600078e3cff */
[----:B------:R-:W-:Y:S01]  /*95a0*/  IMAD R10, R7, 0x8, R0 ;  /* 0x00000008070a7824 */ /* 0x000fe200078e0200 */
[----:B0-----:R-:W-:Y:S01]  /*95b0*/  SHF.L.U32 R5, R8, 0x1f, RZ ;  /* 0x0000001f08057819 */ /* 0x001fe200000006ff */
[----:B-1----:R-:W-:Y:S06]  /*95c0*/  @!P0 BRA `(.L_x_186) ;  /* 0x0000000400d48947 */ /* 0x002fec0003800000 */
.L_x_210:
[----:B------:R-:W1:Y:S01]  /*95d0*/  SYNCS.PHASECHK.TRANS64.TRYWAIT P0, [R10+URZ], R5 ;  /* 0x000000050a0075a7 */ /* 0x000e62000800017f */
[----:B------:R-:W-:-:S05]  /*95e0*/  VIADD R2, R7, 0x1 ;  /* 0x0000000107027836 */ /* 0x000fca0000000000 */
[----:B------:R-:W-:-:S04]  /*95f0*/  ISETP.NE.AND P1, PT, R2, 0x11, PT ;  /* 0x000000110200780c */ /* 0x000fc80003f25270 */
[----:B------:R-:W-:Y:S02]  /*9600*/  SEL R3, RZ, 0x1, P1 ;  /* 0x00000001ff037807 */ /* 0x000fe40000800000 */
[----:B------:R-:W-:Y:S02]  /*9610*/  SEL R7, R2, RZ, P1 ;  /* 0x000000ff02077207 */ /* 0x000fe40000800000 */
[----:B0-----:R-:W-:-:S03]  /*9620*/  LOP3.LUT R9, R8, R3, RZ, 0x3c, !PT ;  /* 0x0000000308097212 */ /* 0x001fc600078e3cff */
[----:B------:R-:W-:Y:S01]  /*9630*/  IMAD R11, R7, 0x8, R0 ;  /* 0x00000008070b7824 */ /* 0x000fe200078e0200 */
[----:B------:R-:W-:Y:S01]  /*9640*/  SHF.L.U32 R6, R9, 0x1f, RZ ;  /* 0x0000001f09067819 */ /* 0x000fe200000006ff */
[----:B-1----:R-:W-:Y:S06]  /*9650*/  @!P0 BRA `(.L_x_187) ;  /* 0x0000000400c48947 */ /* 0x002fec0003800000 */
.L_x_211:
[----:B------:R-:W1:Y:S01]  /*9660*/  SYNCS.PHASECHK.TRANS64.TRYWAIT P0, [R11+URZ], R6 ;  /* 0x000000060b0075a7 */ /* 0x000e62000800017f */
[----:B------:R-:W-:-:S05]  /*9670*/  VIADD R2, R7, 0x1 ;  /* 0x0000000107027836 */ /* 0x000fca0000000000 */
[----:B------:R-:W-:-:S04]  /*9680*/  ISETP.NE.AND P1, PT, R2, 0x11, PT ;  /* 0x000000110200780c */ /* 0x000fc80003f25270 */
[----:B------:R-:W-:Y:S02]  /*9690*/  SEL R4, RZ, 0x1, P1 ;  /* 0x00000001ff047807 */ /* 0x000fe40000800000 */
[----:B------:R-:W-:Y:S02]  /*96a0*/  SEL R3, R2, RZ, P1 ;  /* 0x000000ff02037207 */ /* 0x000fe40000800000 */
[----:B------:R-:W-:Y:S01]  /*96b0*/  LOP3.LUT R4, R9, R4, RZ, 0x3c, !PT ;  /* 0x0000000409047212 */ /* 0x000fe200078e3cff */
[----:B-1----:R-:W-:Y:S06]  /*96c0*/  @!P0 BRA `(.L_x_188) ;  /* 0x0000000400bc8947 */ /* 0x002fec0003800000 */
.L_x_212:
[----:B------:R-:W-:Y:S01]  /*96d0*/  IMAD R3, R3, 0x8, R0 ;  /* 0x0000000803037824 */ /* 0x000fe200078e0200 */
[----:B------:R-:W-:-:S07]  /*96e0*/  SHF.L.U32 R0, R4, 0x1f, RZ ;  /* 0x0000001f04007819 */ /* 0x000fce00000006ff */
.L_x_189:
[----:B--2---:R2:W3:Y:S02]  /*96f0*/  SYNCS.PHASECHK.TRANS64.TRYWAIT P0, [R3+URZ], R0 ;  /* 0x00000000030075a7 */ /* 0x0044e4000800017f */
[----:B---3--:R-:W-:Y:S05]  /*9700*/  @!P0 NANOSLEEP.SYNCS 0x989680 ;  /* 0x009896800000895d */ /* 0x008fea0003900000 */
[----:B------:R-:W3:Y:S02]  /*9710*/  @!P0 SYNCS.PHASECHK.TRANS64 P0, [R3+URZ], R0 ;  /* 0x00000000030085a7 */ /* 0x000ee4000800007f */
[----:B---3--:R-:W-:Y:S05]  /*9720*/  @!P0 BRA `(.L_x_189) ;  /* 0xfffffffc00f08947 */ /* 0x008fea000383ffff */
.L_x_171:
[----:B------:R-:W-:Y:S05]  /*9730*/  BSYNC B0 ;  /* 0x0000000000007941 */ /* 0x000fea0003800000 */
.L_x_170:
[----:B------:R-:W-:Y:S05]  /*9740*/  EXIT ;  /* 0x000000000000794d */ /* 0x000fea0003800000 */
.L_x_18:
[----:B-1----:R-:W-:-:S04]  /*9750*/  IMAD.U32 R14, RZ, RZ, UR12 ;  /* 0x0000000cff0e7e24 */ /* 0x002fc8000f8e00ff */
[----:B------:R1:W3:Y:S03]  /*9760*/  SYNCS.PHASECHK.TRANS64.TRYWAIT P0, [R14+URZ], R9 ;  /* 0x000000090e0075a7 */ /* 0x0002e6000800017f */
[----:B---3--:R-:W-:Y:S05]  /*9770*/  @!P0 NANOSLEEP.SYNCS 0x989680 ;  /* 0x009896800000895d */ /* 0x008fea0003900000 */
[----:B------:R-:W3:Y:S02]  /*9780*/  @!P0 SYNCS.PHASECHK.TRANS64 P0, [R14+URZ], R9 ;  /* 0x000000090e0085a7 */ /* 0x000ee4000800007f */
[----:B---3--:R-:W-:Y:S05]  /*9790*/  @!P0 BRA `(.L_x_18) ;  /* 0xfffffffc00ec8947 */ /* 0x008fea000383ffff */
[----:B------:R-:W-:Y:S05]  /*97a0*/  BRA `(.L_x_17) ;  /* 0xffffff8000a07947 */ /* 0x000fea000383ffff */
.L_x_157:
[----:B------:R-:W-:Y:S01]  /*97b0*/  BSSY B1, `(.L_x_190) ;  /* 0x0000006000017945 */ /* 0x000fe20003800000 */
[----:B------:R-:W-:-:S07]  /*97c0*/  IMAD.MOV.U32 R6, RZ, RZ, -0x1 ;  /* 0xffffffffff067424 */ /* 0x000fce00078e00ff */
[----:B------:R-:W-:Y:S05]  /*97d0*/  WARPSYNC.COLLECTIVE R6, `(.L_x_191) ;  /* 0x00000000060c7348 */ /* 0x000fea0003c00000 */
[----:B------:R-:W-:Y:S02]  /*97e0*/  ELECT P1, UR62, PT ;  /* 0x00000000003e782f */ /* 0x000fe40003820000 */
[----:B------:R-:W-:Y:S01]  /*97f0*/  MOV R6, UR62 ;  /* 0x0000003e00067c02 */ /* 0x000fe20008000f00 */
[----:B------:R-:W-:Y:S10]  /*9800*/  ENDCOLLECTIVE ;  /* 0x000000000000791b */ /* 0x000ff40003800000 */
.L_x_191:
[----:B------:R-:W-:Y:S05]  /*9810*/  BSYNC B1 ;  /* 0x0000000000017941 */ /* 0x000fea0003800000 */
.L_x_190:
[----:B------:R-:W-:Y:S05]  /*9820*/  BRA `(.L_x_192) ;  /* 0xffffffe800587947 */ /* 0x000fea000383ffff */
.L_x_160:
[----:B0-----:R0:W1:Y:S02]  /*9830*/  SYNCS.PHASECHK.TRANS64.TRYWAIT P1, [R14+URZ+0x88], R9 ;  /* 0x000088090e0075a7 */ /* 0x001064000802017f */
[----:B-1----:R-:W-:Y:S05]  /*9840*/  @!P1 NANOSLEEP.SYNCS 0x989680 ;  /* 0x009896800000995d */ /* 0x002fea0003900000 */
[----:B------:R-:W1:Y:S02]  /*9850*/  @!P1 SYNCS.PHASECHK.TRANS64 P1, [R14+URZ+0x88], R9 ;  /* 0x000088090e0095a7 */ /* 0x000e64000802007f */
[----:B-1----:R-:W-:Y:S05]  /*9860*/  @!P1 BRA `(.L_x_160) ;  /* 0xfffffffc00f09947 */ /* 0x002fea000383ffff */
[----:B------:R-:W-:Y:S05]  /*9870*/  BRA `(.L_x_193) ;  /* 0xffffffe800907947 */ /* 0x000fea000383ffff */
.L_x_169:
[----:B------:R-:W-:Y:S01]  /*9880*/  BSSY B0, `(.L_x_194) ;  /* 0x0000006000007945 */ /* 0x000fe20003800000 */
[----:B------:R-:W-:-:S07]  /*9890*/  IMAD.MOV.U32 R6, RZ, RZ, -0x1 ;  /* 0xffffffffff067424 */ /* 0x000fce00078e00ff */
[----:B------:R-:W-:Y:S05]  /*98a0*/  WARPSYNC.COLLECTIVE R6, `(.L_x_195) ;  /* 0x00000000060c7348 */ /* 0x000fea0003c00000 */
[----:B------:R-:W-:Y:S02]  /*98b0*/  ELECT P1, UR62, PT ;  /* 0x00000000003e782f */ /* 0x000fe40003820000 */
[----:B------:R-:W-:Y:S01]  /*98c0*/  MOV R6, UR62 ;  /* 0x0000003e00067c02 */ /* 0x000fe20008000f00 */
[----:B------:R-:W-:Y:S10]  /*98d0*/  ENDCOLLECTIVE ;  /* 0x000000000000791b */ /* 0x000ff40003800000 */
.L_x_195:
[----:B------:R-:W-:Y:S05]  /*98e0*/  BSYNC B0 ;  /* 0x0000000000007941 */ /* 0x000fea0003800000 */
.L_x_194:
[----:B------:R-:W-:Y:S01]  /*98f0*/  PLOP3.LUT P0, PT, P1, PT, PT, 0x80, 0x0 ;  /* 0x000000000000781c */ /* 0x000fe20000f0f070 */
[----:B------:R-:W-:-:S12]  /*9900*/  BRA `(.L_x_196) ;  /* 0xfffffff400087947 */ /* 0x000fd8000383ffff */
.L_x_173:
[----:B0-----:R0:W1:Y:S02]  /*9910*/  SYNCS.PHASECHK.TRANS64.TRYWAIT P0, [R6+URZ], R3 ;  /* 0x00000003060075a7 */ /* 0x001064000800017f */
[----:B-1----:R-:W-:Y:S05]  /*9920*/  @!P0 NANOSLEEP.SYNCS 0x989680 ;  /* 0x009896800000895d */ /* 0x002fea0003900000 */
[----:B------:R-:W1:Y:S02]  /*9930*/  @!P0 SYNCS.PHASECHK.TRANS64 P0, [R6+URZ], R3 ;  /* 0x00000003060085a7 */ /* 0x000e64000800007f */
[----:B-1----:R-:W-:Y:S05]  /*9940*/  @!P0 BRA `(.L_x_173) ;  /* 0xfffffffc00f08947 */ /* 0x002fea000383ffff */
[----:B------:R-:W-:Y:S05]  /*9950*/  BRA `(.L_x_197) ;  /* 0xfffffff400487947 */ /* 0x000fea000383ffff */
.L_x_174:
[----:B0-----:R0:W1:Y:S02]  /*9960*/  SYNCS.PHASECHK.TRANS64.TRYWAIT P0, [R7+URZ], R4 ;  /* 0x00000004070075a7 */ /* 0x001064000800017f */
[----:B-1----:R-:W-:Y:S05]  /*9970*/  @!P0 NANOSLEEP.SYNCS 0x989680 ;  /* 0x009896800000895d */ /* 0x002fea0003900000 */
[----:B------:R-:W1:Y:S02]  /*9980*/  @!P0 SYNCS.PHASECHK.TRANS64 P0, [R7+URZ], R4 ;  /* 0x00000004070085a7 */ /* 0x000e64000800007f */
[----:B-1----:R-:W-:Y:S05]  /*9990*/  @!P0 BRA `(.L_x_174) ;  /* 0xfffffffc00f08947 */ /* 0x002fea000383ffff */
[----:B------:R-:W-:Y:S05]  /*99a0*/  BRA `(.L_x_198) ;  /* 0xfffffff400587947 */ /* 0x000fea000383ffff */
.L_x_175:
[----:B0-----:R0:W1:Y:S02]  /*99b0*/  SYNCS.PHASECHK.TRANS64.TRYWAIT P0, [R6+URZ], R5 ;  /* 0x00000005060075a7 */ /* 0x001064000800017f */
[----:B-1----:R-:W-:Y:S05]  /*99c0*/  @!P0 NANOSLEEP.SYNCS 0x989680 ;  /* 0x009896800000895d */ /* 0x002fea0003900000 */
[----:B------:R-:W1:Y:S02]  /*99d0*/  @!P0 SYNCS.PHASECHK.TRANS64 P0, [R6+URZ], R5 ;  /* 0x00000005060085a7 */ /* 0x000e64000800007f */
[----:B-1----:R-:W-:Y:S05]  /*99e0*/  @!P0 BRA `(.L_x_175) ;  /* 0xfffffffc00f08947 */ /* 0x002fea000383ffff */
[----:B------:R-:W-:Y:S05]  /*99f0*/  BRA `(.L_x_199) ;  /* 0xfffffff400687947 */ /* 0x000fea000383ffff */
.L_x_176:
[----:B0-----:R0:W1:Y:S02]  /*9a00*/  SYNCS.PHASECHK.TRANS64.TRYWAIT P0, [R9+URZ], R4 ;  /* 0x00000004090075a7 */ /* 0x001064000800017f */
[----:B-1----:R-:W-:Y:S05]  /*9a10*/  @!P0 NANOSLEEP.SYNCS 0x989680 ;  /* 0x009896800000895d */ /* 0x002fea0003900000 */
[----:B------:R-:W1:Y:S02]  /*9a20*/  @!P0 SYNCS.PHASECHK.TRANS64 P0, [R9+URZ], R4 ;  /* 0x00000004090085a7 */ /* 0x000e64000800007f */
[----:B-1----:R-:W-:Y:S05]  /*9a30*/  @!P0 BRA `(.L_x_176) ;  /* 0xfffffffc00f08947 */ /* 0x002fea000383ffff */
[----:B------:R-:W-:Y:S05]  /*9a40*/  BRA `(.L_x_200) ;  /* 0xfffffff400787947 */ /* 0x000fea000383ffff */
.L_x_177:
[----:B0-----:R0:W1:Y:S02]  /*9a50*/  SYNCS.PHASECHK.TRANS64.TRYWAIT P0, [R6+URZ], R5 ;  /* 0x00000005060075a7 */ /* 0x001064000800017f */
[----:B-1----:R-:W-:Y:S05]  /*9a60*/  @!P0 NANOSLEEP.SYNCS 0x989680 ;  /* 0x009896800000895d */ /* 0x002fea0003900000 */
[----:B------:R-:W1:Y:S02]  /*9a70*/  @!P0 SYNCS.PHASECHK.TRANS64 P0, [R6+URZ], R5 ;  /* 0x00000005060085a7 */ /* 0x000e64000800007f */
[----:B-1----:R-:W-:Y:S05]  /*9a80*/  @!P0 BRA `(.L_x_177) ;  /* 0xfffffffc00f08947 */ /* 0x002fea000383ffff */
[----:B------:R-:W-:Y:S05]  /*9a90*/  BRA `(.L_x_201) ;  /* 0xfffffff400887947 */ /* 0x000fea000383ffff */
.L_x_178:
[----:B0-----:R0:W1:Y:S02]  /*9aa0*/  SYNCS.PHASECHK.TRANS64.TRYWAIT P0, [R9+URZ], R4 ;  /* 0x00000004090075a7 */ /* 0x001064000800017f */
[----:B-1----:R-:W-:Y:S05]  /*9ab0*/  @!P0 NANOSLEEP.SYNCS 0x989680 ;  /* 0x009896800000895d */ /* 0x002fea0003900000 */
[----:B------:R-:W1:Y:S02]  /*9ac0*/  @!P0 SYNCS.PHASECHK.TRANS64 P0, [R9+URZ], R4 ;  /* 0x00000004090085a7 */ /* 0x000e64000800007f */
[----:B-1----:R-:W-:Y:S05]  /*9ad0*/  @!P0 BRA `(.L_x_178) ;  /* 0xfffffffc00f08947 */ /* 0x002fea000383ffff */
[----:B------:R-:W-:Y:S05]  /*9ae0*/  BRA `(.L_x_202) ;  /* 0xfffffff400987947 */ /* 0x000fea000383ffff */
.L_x_179:
[----:B0-----:R0:W1:Y:S02]  /*9af0*/  SYNCS.PHASECHK.TRANS64.TRYWAIT P0, [R6+URZ], R5 ;  /* 0x00000005060075a7 */ /* 0x001064000800017f */
[----:B-1----:R-:W-:Y:S05]  /*9b00*/  @!P0 NANOSLEEP.SYNCS 0x989680 ;  /* 0x009896800000895d */ /* 0x002fea0003900000 */
[----:B------:R-:W1:Y:S02]  /*9b10*/  @!P0 SYNCS.PHASECHK.TRANS64 P0, [R6+URZ], R5 ;  /* 0x00000005060085a7 */ /* 0x000e64000800007f */
[----:B-1----:R-:W-:Y:S05]  /*9b20*/  @!P0 BRA `(.L_x_179) ;  /* 0xfffffffc00f08947 */ /* 0x002fea000383ffff */
[----:B------:R-:W-:Y:S05]  /*9b30*/  BRA `(.L_x_203) ;  /* 0xfffffff400a87947 */ /* 0x000fea000383ffff */
.L_x_180:
[----:B0-----:R0:W1:Y:S02]  /*9b40*/  SYNCS.PHASECHK.TRANS64.TRYWAIT P0, [R9+URZ], R4 ;  /* 0x00000004090075a7 */ /* 0x001064000800017f */
[----:B-1----:R-:W-:Y:S05]  /*9b50*/  @!P0 NANOSLEEP.SYNCS 0x989680 ;  /* 0x009896800000895d */ /* 0x002fea0003900000 */
[----:B------:R-:W1:Y:S02]  /*9b60*/  @!P0 SYNCS.PHASECHK.TRANS64 P0, [R9+URZ], R4 ;  /* 0x00000004090085a7 */ /* 0x000e64000800007f */
[----:B-1----:R-:W-:Y:S05]  /*9b70*/  @!P0 BRA `(.L_x_180) ;  /* 0xfffffffc00f08947 */ /* 0x002fea000383ffff */
[----:B------:R-:W-:Y:S05]  /*9b80*/  BRA `(.L_x_204) ;  /* 0xfffffff400b87947 */ /* 0x000fea000383ffff */
.L_x_181:
[----:B0-----:R0:W1:Y:S02]  /*9b90*/  SYNCS.PHASECHK.TRANS64.TRYWAIT P0, [R6+URZ], R5 ;  /* 0x00000005060075a7 */ /* 0x001064000800017f */
[----:B-1----:R-:W-:Y:S05]  /*9ba0*/  @!P0 NANOSLEEP.SYNCS 0x989680 ;  /* 0x009896800000895d */ /* 0x002fea0003900000 */
[----:B------:R-:W1:Y:S02]  /*9bb0*/  @!P0 SYNCS.PHASECHK.TRANS64 P0, [R6+URZ], R5 ;  /* 0x00000005060085a7 */ /* 0x000e64000800007f */
[----:B-1----:R-:W-:Y:S05]  /*9bc0*/  @!P0 BRA `(.L_x_181) ;  /* 0xfffffffc00f08947 */ /* 0x002fea000383ffff */
[----:B------:R-:W-:Y:S05]  /*9bd0*/  BRA `(.L_x_205) ;  /* 0xfffffff400c87947 */ /* 0x000fea000383ffff */
.L_x_182:
[----:B0-----:R0:W1:Y:S02]  /*9be0*/  SYNCS.PHASECHK.TRANS64.TRYWAIT P0, [R9+URZ], R4 ;  /* 0x00000004090075a7 */ /* 0x001064000800017f */
[----:B-1----:R-:W-:Y:S05]  /*9bf0*/  @!P0 NANOSLEEP.SYNCS 0x989680 ;  /* 0x009896800000895d */ /* 0x002fea0003900000 */
[----:B------:R-:W1:Y:S02]  /*9c00*/  @!P0 SYNCS.PHASECHK.TRANS64 P0, [R9+URZ], R4 ;  /* 0x00000004090085a7 */ /* 0x000e64000800007f */
[----:B-1----:R-:W-:Y:S05]  /*9c10*/  @!P0 BRA `(.L_x_182) ;  /* 0xfffffffc00f08947 */ /* 0x002fea000383ffff */
[----:B------:R-:W-:Y:S05]  /*9c20*/  BRA `(.L_x_206) ;  /* 0xfffffff400d87947 */ /* 0x000fea000383ffff */
.L_x_183:
[----:B0-----:R0:W1:Y:S02]  /*9c30*/  SYNCS.PHASECHK.TRANS64.TRYWAIT P0, [R6+URZ], R5 ;  /* 0x00000005060075a7 */ /* 0x001064000800017f */
[----:B-1----:R-:W-:Y:S05]  /*9c40*/  @!P0 NANOSLEEP.SYNCS 0x989680 ;  /* 0x009896800000895d */ /* 0x002fea0003900000 */
[----:B------:R-:W1:Y:S02]  /*9c50*/  @!P0 SYNCS.PHASECHK.TRANS64 P0, [R6+URZ], R5 ;  /* 0x00000005060085a7 */ /* 0x000e64000800007f */
[----:B-1----:R-:W-:Y:S05]  /*9c60*/  @!P0 BRA `(.L_x_183) ;  /* 0xfffffffc00f08947 */ /* 0x002fea000383ffff */
[----:B------:R-:W-:Y:S05]  /*9c70*/  BRA `(.L_x_207) ;  /* 0xfffffff400e87947 */ /* 0x000fea000383ffff */
.L_x_184:
[----:B0-----:R0:W1:Y:S02]  /*9c80*/  SYNCS.PHASECHK.TRANS64.TRYWAIT P0, [R9+URZ], R4 ;  /* 0x00000004090075a7 */ /* 0x001064000800017f */
[----:B-1----:R-:W-:Y:S05]  /*9c90*/  @!P0 NANOSLEEP.SYNCS 0x989680 ;  /* 0x009896800000895d */ /* 0x002fea0003900000 */
[----:B------:R-:W1:Y:S02]  /*9ca0*/  @!P0 SYNCS.PHASECHK.TRANS64 P0, [R9+URZ], R4 ;  /* 0x00000004090085a7 */ /* 0x000e64000800007f */
[----:B-1----:R-:W-:Y:S05]  /*9cb0*/  @!P0 BRA `(.L_x_184) ;  /* 0xfffffffc00f08947 */ /* 0x002fea000383ffff */
[----:B------:R-:W-:Y:S05]  /*9cc0*/  BRA `(.L_x_208) ;  /* 0xfffffff400f87947 */ /* 0x000fea000383ffff */
.L_x_185:
[----:B0-----:R0:W1:Y:S02]  /*9cd0*/  SYNCS.PHASECHK.TRANS64.TRYWAIT P0, [R6+URZ], R5 ;  /* 0x00000005060075a7 */ /* 0x001064000800017f */
[----:B-1----:R-:W-:Y:S05]  /*9ce0*/  @!P0 NANOSLEEP.SYNCS 0x989680 ;  /* 0x009896800000895d */ /* 0x002fea0003900000 */
[----:B------:R-:W1:Y:S02]  /*9cf0*/  @!P0 SYNCS.PHASECHK.TRANS64 P0, [R6+URZ], R5 ;  /* 0x00000005060085a7 */ /* 0x000e64000800007f */
[----:B-1----:R-:W-:Y:S05]  /*9d00*/  @!P0 BRA `(.L_x_185) ;  /* 0xfffffffc00f08947 */ /* 0x002fea000383ffff */
[----:B------:R-:W-:Y:S05]  /*9d10*/  BRA `(.L_x_209) ;  /* 0xfffffff800087947 */ /* 0x000fea000383ffff */
.L_x_186:
[----:B0-----:R0:W1:Y:S02]  /*9d20*/  SYNCS.PHASECHK.TRANS64.TRYWAIT P0, [R9+URZ], R4 ;  /* 0x00000004090075a7 */ /* 0x001064000800017f */
[----:B-1----:R-:W-:Y:S05]  /*9d30*/  @!P0 NANOSLEEP.SYNCS 0x989680 ;  /* 0x009896800000895d */ /* 0x002fea0003900000 */
[----:B------:R-:W1:Y:S02]  /*9d40*/  @!P0 SYNCS.PHASECHK.TRANS64 P0, [R9+URZ], R4 ;  /* 0x00000004090085a7 */ /* 0x000e64000800007f */
[----:B-1----:R-:W-:Y:S05]  /*9d50*/  @!P0 BRA `(.L_x_186) ;  /* 0xfffffffc00f08947 */ /* 0x002fea000383ffff */
[----:B------:R-:W-:Y:S05]  /*9d60*/  BRA `(.L_x_210) ;  /* 0xfffffff800187947 */ /* 0x000fea000383ffff */
.L_x_187:
[----:B0-----:R0:W1:Y:S02]  /*9d70*/  SYNCS.PHASECHK.TRANS64.TRYWAIT P0, [R10+URZ], R5 ;  /* 0x000000050a0075a7 */ /* 0x001064000800017f */
[----:B-1----:R-:W-:Y:S05]  /*9d80*/  @!P0 NANOSLEEP.SYNCS 0x989680 ;  /* 0x009896800000895d */ /* 0x002fea0003900000 */
[----:B------:R-:W1:Y:S02]  /*9d90*/  @!P0 SYNCS.PHASECHK.TRANS64 P0, [R10+URZ], R5 ;  /* 0x000000050a0085a7 */ /* 0x000e64000800007f */
[----:B-1----:R-:W-:Y:S05]  /*9da0*/  @!P0 BRA `(.L_x_187) ;  /* 0xfffffffc00f08947 */ /* 0x002fea000383ffff */
[----:B------:R-:W-:Y:S05]  /*9db0*/  BRA `(.L_x_211) ;  /* 0xfffffff800287947 */ /* 0x000fea000383ffff */
.L_x_188:
[----:B-1----:R1:W2:Y:S02]  /*9dc0*/  SYNCS.PHASECHK.TRANS64.TRYWAIT P0, [R11+URZ], R6 ;  /* 0x000000060b0075a7 */ /* 0x0022a4000800017f */
[----:B--2---:R-:W-:Y:S05]  /*9dd0*/  @!P0 NANOSLEEP.SYNCS 0x989680 ;  /* 0x009896800000895d */ /* 0x004fea0003900000 */
[----:B------:R-:W2:Y:S02]  /*9de0*/  @!P0 SYNCS.PHASECHK.TRANS64 P0, [R11+URZ], R6 ;  /* 0x000000060b0085a7 */ /* 0x000ea4000800007f */
[----:B--2---:R-:W-:Y:S05]  /*9df0*/  @!P0 BRA `(.L_x_188) ;  /* 0xfffffffc00f08947 */ /* 0x004fea000383ffff */
[----:B------:R-:W-:Y:S05]  /*9e00*/  BRA `(.L_x_212) ;  /* 0xfffffff800307947 */ /* 0x000fea000383ffff */
.L_x_213:
[----:B------:R-:W-:-:S00]  /*9e10*/  BRA `(.L_x_213) ;  /* 0xfffffffc00fc7947 */ /* 0x000fc0000383ffff */
[----:B------:R-:W-:-:S00]  /*9e20*/  NOP ;  /* 0x0000000000007918 */ /* 0x000fc00000000000 */
        /* <DEDUP_REMOVED lines=13> */
.L_x_214:


//--------------------- .nv.shared._ZN7cutlass13device_kernelINS_4gemm6kernel13GemmUniversalIN4cute5tupleIJiiiiEEENS1_10collective13CollectiveMmaINS1_43MainloopSm90TmaGmmaWarpSpecializedSparseFP8ILi17ENS5_IJNS4_1CILi1EEESB_SB_EEENS1_35KernelTmaWarpSpecializedCooperativeEEENS5_IJNSA_ILi128EEESF_NSA_ILi64EEEEEENS_12float_e4m3_tENS5_IJNS4_6LayoutINS5_IJiNS5_IJNSA_ILi2EEEiEEEiEEENS5_IJlNS5_IJSB_SK_EEElEEEEENSJ_INS5_IJNS5_IJSG_iEEESQ_iEEENS5_IJNS5_IJSG_NSA_ILi4096EEEEEENS5_IJSB_lEEElEEEEEEEESI_NS5_IJlSB_lEEENS4_8TiledMMAINS4_8MMA_AtomIJNS4_4SM904GMMA6SPARSE32GMMA_64x128x64_F32E4M3E4M3_SS_TNILNS12_7ScaleInE1ELS15_1ELNS12_9SparseSelE0EEEEEENSJ_INS5_IJSK_SB_SB_EEENS5_IJSB_NSA_ILi0EEES1A_EEEEENS5_IJNS4_10UnderscoreES1D_S1D_EEEEENS4_13SM90_TMA_LOADENS4_14ComposedLayoutINS4_7SwizzleILi1ELi4ELi3EEENS4_25smem_sparse_ptr_flag_bitsILi2ELi8EEENSJ_INS5_IJNS5_IJSB_NSA_ILi8EEEEEENS5_IJSK_NSA_ILi32EEEEEEEEENS5_IJNS5_IJS1A_SG_EEESN_EEEEEEEvNS4_8identityES1G_NS1H_INS1I_ILi2ELi4ELi3EEENS4_18smem_ptr_flag_bitsILi8EEENSJ_INS5_IJS1M_SG_EEENS5_IJSG_SB_EEEEEEEvS1V_EENS_8epilogue10collective6detail29Sm90TmaWarpSpecializedAdapterINS25_15DefaultEpilogueIfNS5_IJSB_llEEES29_NS24_6thread17LinearCombinationIfLi1EffLNS2A_9ScaleType4KindE0ELNS_15FloatRoundStyleE2EfEENS1_15EpilogueDefaultEEEEEvvEEEEvNT_6ParamsE --------------------------
	.section	.nv.shared._ZN7cutlass13device_kernelINS_4gemm6kernel13GemmUniversalIN4cute5tupleIJiiiiEEENS1_10collective13CollectiveMmaINS1_43MainloopSm90TmaGmmaWarpSpecializedSparseFP8ILi17ENS5_IJNS4_1CILi1EEESB_SB_EEENS1_35KernelTmaWarpSpecializedCooperativeEEENS5_IJNSA_ILi128EEESF_NSA_ILi64EEEEEENS_12float_e4m3_tENS5_IJNS4_6LayoutINS5_IJiNS5_IJNSA_ILi2EEEiEEEiEEENS5_IJlNS5_IJSB_SK_EEElEEEEENSJ_INS5_IJNS5_IJSG_iEEESQ_iEEENS5_IJNS5_IJSG_NSA_ILi4096EEEEEENS5_IJSB_lEEElEEEEEEEESI_NS5_IJlSB_lEEENS4_8TiledMMAINS4_8MMA_AtomIJNS4_4SM904GMMA6SPARSE32GMMA_64x128x64_F32E4M3E4M3_SS_TNILNS12_7ScaleInE1ELS15_1ELNS12_9SparseSelE0EEEEEENSJ_INS5_IJSK_SB_SB_EEENS5_IJSB_NSA_ILi0EEES1A_EEEEENS5_IJNS4_10UnderscoreES1D_S1D_EEEEENS4_13SM90_TMA_LOADENS4_14ComposedLayoutINS4_7SwizzleILi1ELi4ELi3EEENS4_25smem_sparse_ptr_flag_bitsILi2ELi8EEENSJ_INS5_IJNS5_IJSB_NSA_ILi8EEEEEENS5_IJSK_NSA_ILi32EEEEEEEEENS5_IJNS5_IJS1A_SG_EEESN_EEEEEEEvNS4_8identityES1G_NS1H_INS1I_ILi2ELi4ELi3EEENS4_18smem_ptr_flag_bitsILi8EEENSJ_INS5_IJS1M_SG_EEENS5_IJSG_SB_EEEEEEEvS1V_EENS_8epilogue10collective6detail29Sm90TmaWarpSpecializedAdapterINS25_15DefaultEpilogueIfNS5_IJSB_llEEES29_NS24_6thread17LinearCombinationIfLi1EffLNS2A_9ScaleType4KindE0ELNS_15FloatRoundStyleE2EfEENS1_15EpilogueDefaultEEEEEvvEEEEvNT_6ParamsE,"aw",@nobits
	.sectionflags	@""
	.align	16
	.zero		1024


//--------------------- .nv.shared.reserved.0     --------------------------
	.section	.nv.shared.reserved.0,"aw",@nobits
	.weak		__nv_reservedSMEM_offset_0_alias
	.size		__nv_reservedSMEM_offset_0_alias, 0, 0
	.other		__nv_reservedSMEM_offset_0_alias,@"STO_CUDA_RESERVED_SHARED STV_DEFAULT"
__nv_reservedSMEM_offset_0_alias:
	.zero		0


//--------------------- .nv.global                --------------------------
	.section	.nv.global,"aw",@nobits
.nv.global:
	.type		_ZN39_INTERNAL_620e8828_4_k_cu_b2e1a0b1_33304cute1_E,@object
	.size		_ZN39_INTERNAL_620e8828_4_k_cu_b2e1a0b1_33304cute1_E,(_ZN39_INTERNAL_620e8828_4_k_cu_b2e1a0b1_33304cuda3std3__45__cpo6cbeginE - _ZN39_INTERNAL_620e8828_4_k_cu_b2e1a0b1_33304cute1_E)
_ZN39_INTERNAL_620e8828_4_k_cu_b2e1a0b1_33304cute1_E:
	.zero		1
	.type		_ZN39_INTERNAL_620e8828_4_k_cu_b2e1a0b1_33304cuda3std3__45__cpo6cbeginE,@object
	.size		_ZN39_INTERNAL_620e8828_4_k_cu_b2e1a0b1_33304cuda3std3__45__cpo6cbeginE,(_ZN39_INTERNAL_620e8828_4_k_cu_b2e1a0b1_33304cuda3std3__48in_placeE - _ZN39_INTERNAL_620e8828_4_k_cu_b2e1a0b1_33304cuda3std3__45__cpo6cbeginE)
_ZN39_INTERNAL_620e8828_4_k_cu_b2e1a0b1_33304cuda3std3__45__cpo6cbeginE:
	.zero		1
	.type		_ZN39_INTERNAL_620e8828_4_k_cu_b2e1a0b1_33304cuda3std3__48in_placeE,@object
	.size		_ZN39_INTERNAL_620e8828_4_k_cu_b2e1a0b1_33304cuda3std3__48in_placeE,(_ZN39_INTERNAL_620e8828_4_k_cu_b2e1a0b1_33304cuda3std6ranges3__45__cpo9iter_moveE - _ZN39_INTERNAL_620e8828_4_k_cu_b2e1a0b1_33304cuda3std3__48in_placeE)
_ZN39_INTERNAL_620e8828_4_k_cu_b2e1a0b1_33304cuda3std3__48in_placeE:
	.zero		1
	.type		_ZN39_INTERNAL_620e8828_4_k_cu_b2e1a0b1_33304cuda3std6ranges3__45__cpo9iter_moveE,@object
	.size		_ZN39_INTERNAL_620e8828_4_k_cu_b2e1a0b1_33304cuda3std6ranges3__45__cpo9iter_moveE,(_ZN39_INTERNAL_620e8828_4_k_cu_b2e1a0b1_33304cuda3std3__45__cpo5beginE - _ZN39_INTERNAL_620e8828_4_k_cu_b2e1a0b1_33304cuda3std6ranges3__45__cpo9iter_moveE)
_ZN39_INTERNAL_620e8828_4_k_cu_b2e1a0b1_33304cuda3std6ranges3__45__cpo9iter_moveE:
	.zero		1
	.type		_ZN39_INTERNAL_620e8828_4_k_cu_b2e1a0b1_33304cuda3std3__45__cpo5beginE,@object
	.size		_ZN39_INTERNAL_620e8828_4_k_cu_b2e1a0b1_33304cuda3std3__45__cpo5beginE,(_ZN39_INTERNAL_620e8828_4_k_cu_b2e1a0b1_33304cuda3std3__441_GLOBAL__N__620e8828_4_k_cu_b2e1a0b1_33306ignoreE - _ZN39_INTERNAL_620e8828_4_k_cu_b2e1a0b1_33304cuda3std3__45__cpo5beginE)
_ZN39_INTERNAL_620e8828_4_k_cu_b2e1a0b1_33304cuda3std3__45__cpo5beginE:
	.zero		1
	.type		_ZN39_INTERNAL_620e8828_4_k_cu_b2e1a0b1_33304cuda3std3__441_GLOBAL__N__620e8828_4_k_cu_b2e1a0b1_33306ignoreE,@object
	.size		_ZN39_INTERNAL_620e8828_4_k_cu_b2e1a0b1_33304cuda3std3__441_GLOBAL__N__620e8828_4_k_cu_b2e1a0b1_33306ignoreE,(_ZN39_INTERNAL_620e8828_4_k_cu_b2e1a0b1_33304cute7productE - _ZN39_INTERNAL_620e8828_4_k_cu_b2e1a0b1_33304cuda3std3__441_GLOBAL__N__620e8828_4_k_cu_b2e1a0b1_33306ignoreE)
_ZN39_INTERNAL_620e8828_4_k_cu_b2e1a0b1_33304cuda3std3__441_GLOBAL__N__620e8828_4_k_cu_b2e1a0b1_33306ignoreE:
	.zero		1
	.type		_ZN39_INTERNAL_620e8828_4_k_cu_b2e1a0b1_33304cute7productE,@object
	.size		_ZN39_INTERNAL_620e8828_4_k_cu_b2e1a0b1_33304cute7productE,(_ZN39_INTERNAL_620e8828_4_k_cu_b2e1a0b1_33304cuda3std3__45__cpo3endE - _ZN39_INTERNAL_620e8828_4_k_cu_b2e1a0b1_33304cute7productE)
_ZN39_INTERNAL_620e8828_4_k_cu_b2e1a0b1_33304cute7productE:
	.zero		1
	.type		_ZN39_INTERNAL_620e8828_4_k_cu_b2e1a0b1_33304cuda3std3__45__cpo3endE,@object
	.size		_ZN39_INTERNAL_620e8828_4_k_cu_b2e1a0b1_33304cuda3std3__45__cpo3endE,(_ZN39_INTERNAL_620e8828_4_k_cu_b2e1a0b1_33304cuda3std3__419piecewise_constructE - _ZN39_INTERNAL_620e8828_4_k_cu_b2e1a0b1_33304cuda3std3__45__cpo3endE)
_ZN39_INTERNAL_620e8828_4_k_cu_b2e1a0b1_33304cuda3std3__45__cpo3endE:
	.zero		1
	.type		_ZN39_INTERNAL_620e8828_4_k_cu_b2e1a0b1_33304cuda3std3__419piecewise_constructE,@object
	.size		_ZN39_INTERNAL_620e8828_4_k_cu_b2e1a0b1_33304cuda3std3__419piecewise_constructE,(_ZN39_INTERNAL_620e8828_4_k_cu_b2e1a0b1_33304cuda3std3__45__cpo4cendE - _ZN39_INTERNAL_620e8828_4_k_cu_b2e1a0b1_33304cuda3std3__419piecewise_constructE)
_ZN39_INTERNAL_620e8828_4_k_cu_b2e1a0b1_33304cuda3std3__419piecewise_constructE:
	.zero		1
	.type		_ZN39_INTERNAL_620e8828_4_k_cu_b2e1a0b1_33304cuda3std3__45__cpo4cendE,@object
	.size		_ZN39_INTERNAL_620e8828_4_k_cu_b2e1a0b1_33304cuda3std3__45__cpo4cendE,(_ZN39_INTERNAL_620e8828_4_k_cu_b2e1a0b1_33304cuda3std6ranges3__45__cpo4swapE - _ZN39_INTERNAL_620e8828_4_k_cu_b2e1a0b1_33304cuda3std3__45__cpo4cendE)
_ZN39_INTERNAL_620e8828_4_k_cu_b2e1a0b1_33304cuda3std3__45__cpo4cendE:
	.zero		1
	.type		_ZN39_INTERNAL_620e8828_4_k_cu_b2e1a0b1_33304cuda3std6ranges3__45__cpo4swapE,@object
	.size		_ZN39_INTERNAL_620e8828_4_k_cu_b2e1a0b1_33304cuda3std6ranges3__45__cpo4swapE,(.L_7 - _ZN39_INTERNAL_620e8828_4_k_cu_b2e1a0b1_33304cuda3std6ranges3__45__cpo4swapE)
_ZN39_INTERNAL_620e8828_4_k_cu_b2e1a0b1_33304cuda3std6ranges3__45__cpo4swapE:
	.zero		1
.L_7:


//--------------------- .nv.constant0._ZN7cutlass13device_kernelINS_4gemm6kernel13GemmUniversalIN4cute5tupleIJiiiiEEENS1_10collective13CollectiveMmaINS1_43MainloopSm90TmaGmmaWarpSpecializedSparseFP8ILi17ENS5_IJNS4_1CILi1EEESB_SB_EEENS1_35KernelTmaWarpSpecializedCooperativeEEENS5_IJNSA_ILi128EEESF_NSA_ILi64EEEEEENS_12float_e4m3_tENS5_IJNS4_6LayoutINS5_IJiNS5_IJNSA_ILi2EEEiEEEiEEENS5_IJlNS5_IJSB_SK_EEElEEEEENSJ_INS5_IJNS5_IJSG_iEEESQ_iEEENS5_IJNS5_IJSG_NSA_ILi4096EEEEEENS5_IJSB_lEEElEEEEEEEESI_NS5_IJlSB_lEEENS4_8TiledMMAINS4_8MMA_AtomIJNS4_4SM904GMMA6SPARSE32GMMA_64x128x64_F32E4M3E4M3_SS_TNILNS12_7ScaleInE1ELS15_1ELNS12_9SparseSelE0EEEEEENSJ_INS5_IJSK_SB_SB_EEENS5_IJSB_NSA_ILi0EEES1A_EEEEENS5_IJNS4_10UnderscoreES1D_S1D_EEEEENS4_13SM90_TMA_LOADENS4_14ComposedLayoutINS4_7SwizzleILi1ELi4ELi3EEENS4_25smem_sparse_ptr_flag_bitsILi2ELi8EEENSJ_INS5_IJNS5_IJSB_NSA_ILi8EEEEEENS5_IJSK_NSA_ILi32EEEEEEEEENS5_IJNS5_IJS1A_SG_EEESN_EEEEEEEvNS4_8identityES1G_NS1H_INS1I_ILi2ELi4ELi3EEENS4_18smem_ptr_flag_bitsILi8EEENSJ_INS5_IJS1M_SG_EEENS5_IJSG_SB_EEEEEEEvS1V_EENS_8epilogue10collective6detail29Sm90TmaWarpSpecializedAdapterINS25_15DefaultEpilogueIfNS5_IJSB_llEEES29_NS24_6thread17LinearCombinationIfLi1EffLNS2A_9ScaleType4KindE0ELNS_15FloatRoundStyleE2EfEENS1_15EpilogueDefaultEEEEEvvEEEEvNT_6ParamsE --------------------------
	.section	.nv.constant0._ZN7cutlass13device_kernelINS_4gemm6kernel13GemmUniversalIN4cute5tupleIJiiiiEEENS1_10collective13CollectiveMmaINS1_43MainloopSm90TmaGmmaWarpSpecializedSparseFP8ILi17ENS5_IJNS4_1CILi1EEESB_SB_EEENS1_35KernelTmaWarpSpecializedCooperativeEEENS5_IJNSA_ILi128EEESF_NSA_ILi64EEEEEENS_12float_e4m3_tENS5_IJNS4_6LayoutINS5_IJiNS5_IJNSA_ILi2EEEiEEEiEEENS5_IJlNS5_IJSB_SK_EEElEEEEENSJ_INS5_IJNS5_IJSG_iEEESQ_iEEENS5_IJNS5_IJSG_NSA_ILi4096EEEEEENS5_IJSB_lEEElEEEEEEEESI_NS5_IJlSB_lEEENS4_8TiledMMAINS4_8MMA_AtomIJNS4_4SM904GMMA6SPARSE32GMMA_64x128x64_F32E4M3E4M3_SS_TNILNS12_7ScaleInE1ELS15_1ELNS12_9SparseSelE0EEEEEENSJ_INS5_IJSK_SB_SB_EEENS5_IJSB_NSA_ILi0EEES1A_EEEEENS5_IJNS4_10UnderscoreES1D_S1D_EEEEENS4_13SM90_TMA_LOADENS4_14ComposedLayoutINS4_7SwizzleILi1ELi4ELi3EEENS4_25smem_sparse_ptr_flag_bitsILi2ELi8EEENSJ_INS5_IJNS5_IJSB_NSA_ILi8EEEEEENS5_IJSK_NSA_ILi32EEEEEEEEENS5_IJNS5_IJS1A_SG_EEESN_EEEEEEEvNS4_8identityES1G_NS1H_INS1I_ILi2ELi4ELi3EEENS4_18smem_ptr_flag_bitsILi8EEENSJ_INS5_IJS1M_SG_EEENS5_IJSG_SB_EEEEEEEvS1V_EENS_8epilogue10collective6detail29Sm90TmaWarpSpecializedAdapterINS25_15DefaultEpilogueIfNS5_IJSB_llEEES29_NS24_6thread17LinearCombinationIfLi1EffLNS2A_9ScaleType4KindE0ELNS_15FloatRoundStyleE2EfEENS1_15EpilogueDefaultEEEEEvvEEEEvNT_6ParamsE,"a",@progbits
	.sectionflags	@""
	.align	4
.nv.constant0._ZN7cutlass13device_kernelINS_4gemm6kernel13GemmUniversalIN4cute5tupleIJiiiiEEENS1_10collective13CollectiveMmaINS1_43MainloopSm90TmaGmmaWarpSpecializedSparseFP8ILi17ENS5_IJNS4_1CILi1EEESB_SB_EEENS1_35KernelTmaWarpSpecializedCooperativeEEENS5_IJNSA_ILi128EEESF_NSA_ILi64EEEEEENS_12float_e4m3_tENS5_IJNS4_6LayoutINS5_IJiNS5_IJNSA_ILi2EEEiEEEiEEENS5_IJlNS5_IJSB_SK_EEElEEEEENSJ_INS5_IJNS5_IJSG_iEEESQ_iEEENS5_IJNS5_IJSG_NSA_ILi4096EEEEEENS5_IJSB_lEEElEEEEEEEESI_NS5_IJlSB_lEEENS4_8TiledMMAINS4_8MMA_AtomIJNS4_4SM904GMMA6SPARSE32GMMA_64x128x64_F32E4M3E4M3_SS_TNILNS12_7ScaleInE1ELS15_1ELNS12_9SparseSelE0EEEEEENSJ_INS5_IJSK_SB_SB_EEENS5_IJSB_NSA_ILi0EEES1A_EEEEENS5_IJNS4_10UnderscoreES1D_S1D_EEEEENS4_13SM90_TMA_LOADENS4_14ComposedLayoutINS4_7SwizzleILi1ELi4ELi3EEENS4_25smem_sparse_ptr_flag_bitsILi2ELi8EEENSJ_INS5_IJNS5_IJSB_NSA_ILi8EEEEEENS5_IJSK_NSA_ILi32EEEEEEEEENS5_IJNS5_IJS1A_SG_EEESN_EEEEEEEvNS4_8identityES1G_NS1H_INS1I_ILi2ELi4ELi3EEENS4_18smem_ptr_flag_bitsILi8EEENSJ_INS5_IJS1M_SG_EEENS5_IJSG_SB_EEEEEEEvS1V_EENS_8epilogue10collective6detail29Sm90TmaWarpSpecializedAdapterINS25_15DefaultEpilogueIfNS5_IJSB_llEEES29_NS24_6thread17LinearCombinationIfLi1EffLNS2A_9ScaleType4KindE0ELNS_15FloatRoundStyleE2EfEENS1_15EpilogueDefaultEEEEEvvEEEEvNT_6ParamsE:
	.zero		1920


//--------------------- SYMBOLS --------------------------

	.type		.nv.reservedSmem.offset0,@object
	.size		.nv.reservedSmem.offset0,0x4
